//
// Generated by NVIDIA NVVM Compiler
//
// Compiler Build ID: CL-36424714
// Cuda compilation tools, release 13.0, V13.0.88
// Based on NVVM 20.0.0
//

.version 9.0
.target sm_100
.address_size 64

	// .globl	_Z20singleMatMul_param_kILi4EEvPfS0_S0_i
// _ZZ20singleMatMul_param_kILi4EEvPfS0_S0_iE2As has been demoted
// _ZZ20singleMatMul_param_kILi4EEvPfS0_S0_iE2Bs has been demoted
// _ZZ20singleMatMul_param_kILi8EEvPfS0_S0_iE2As has been demoted
// _ZZ20singleMatMul_param_kILi8EEvPfS0_S0_iE2Bs has been demoted
// _ZZ20singleMatMul_param_kILi16EEvPfS0_S0_iE2As has been demoted
// _ZZ20singleMatMul_param_kILi16EEvPfS0_S0_iE2Bs has been demoted
// _ZZ20singleMatMul_param_kILi32EEvPfS0_S0_iE2As has been demoted
// _ZZ20singleMatMul_param_kILi32EEvPfS0_S0_iE2Bs has been demoted

.visible .entry _Z20singleMatMul_param_kILi4EEvPfS0_S0_i(
	.param .u64 .ptr .align 1 _Z20singleMatMul_param_kILi4EEvPfS0_S0_i_param_0,
	.param .u64 .ptr .align 1 _Z20singleMatMul_param_kILi4EEvPfS0_S0_i_param_1,
	.param .u64 .ptr .align 1 _Z20singleMatMul_param_kILi4EEvPfS0_S0_i_param_2,
	.param .u32 _Z20singleMatMul_param_kILi4EEvPfS0_S0_i_param_3
)
{
	.reg .pred 	%p<18>;
	.reg .b32 	%r<72>;
	.reg .b32 	%f<73>;
	.reg .b64 	%rd<19>;
	// demoted variable
	.shared .align 4 .b8 _ZZ20singleMatMul_param_kILi4EEvPfS0_S0_iE2As[64];
	// demoted variable
	.shared .align 4 .b8 _ZZ20singleMatMul_param_kILi4EEvPfS0_S0_iE2Bs[64];
	ld.param.u64 	%rd5, [_Z20singleMatMul_param_kILi4EEvPfS0_S0_i_param_0];
	ld.param.u64 	%rd6, [_Z20singleMatMul_param_kILi4EEvPfS0_S0_i_param_1];
	ld.param.u64 	%rd4, [_Z20singleMatMul_param_kILi4EEvPfS0_S0_i_param_2];
	ld.param.u32 	%r33, [_Z20singleMatMul_param_kILi4EEvPfS0_S0_i_param_3];
	cvta.to.global.u64 	%rd1, %rd6;
	cvta.to.global.u64 	%rd2, %rd5;
	mov.u32 	%r34, %ctaid.x;
	shl.b32 	%r35, %r34, 2;
	mov.u32 	%r1, %tid.x;
	add.s32 	%r2, %r35, %r1;
	mov.u32 	%r36, %ctaid.y;
	shl.b32 	%r3, %r36, 2;
	mov.u32 	%r4, %tid.y;
	add.s32 	%r5, %r3, %r4;
	setp.lt.s32 	%p1, %r33, 1;
	mov.f32 	%f72, 0f00000000;
	@%p1 bra 	$L__BB0_19;
	add.s32 	%r6, %r33, 3;
	mul.lo.s32 	%r7, %r33, %r2;
	shl.b32 	%r38, %r1, 2;
	add.s32 	%r39, %r38, %r4;
	shl.b32 	%r40, %r39, 2;
	mov.u32 	%r41, _ZZ20singleMatMul_param_kILi4EEvPfS0_S0_iE2As;
	add.s32 	%r8, %r41, %r40;
	mov.u32 	%r42, _ZZ20singleMatMul_param_kILi4EEvPfS0_S0_iE2Bs;
	add.s32 	%r9, %r42, %r40;
	shl.b32 	%r43, %r1, 4;
	add.s32 	%r10, %r41, %r43;
	setp.lt.u32 	%p2, %r33, 5;
	shl.b32 	%r44, %r4, 2;
	add.s32 	%r11, %r42, %r44;
	mov.f32 	%f72, 0f00000000;
	mov.b32 	%r71, 0;
	@%p2 bra 	$L__BB0_13;
	shr.u32 	%r45, %r6, 2;
	and.b32  	%r46, %r45, 536870910;
	neg.s32 	%r70, %r46;
	add.s32 	%r47, %r1, 4;
	mad.lo.s32 	%r48, %r33, %r47, %r4;
	add.s32 	%r68, %r48, %r3;
	shl.b32 	%r14, %r33, 3;
	mad.lo.s32 	%r49, %r1, %r33, %r4;
	add.s32 	%r67, %r49, %r3;
	add.s32 	%r65, %r4, %r7;
	mov.f32 	%f72, 0f00000000;
	mov.u32 	%r66, %r4;
	mov.u32 	%r69, %r1;
$L__BB0_3:
	max.s32 	%r50, %r2, %r66;
	setp.ge.s32 	%p3, %r50, %r33;
	mul.wide.s32 	%rd7, %r65, 4;
	add.s64 	%rd3, %rd2, %rd7;
	mov.f32 	%f64, 0f00000000;
	@%p3 bra 	$L__BB0_5;
	ld.global.f32 	%f64, [%rd3];
$L__BB0_5:
	setp.ge.u32 	%p4, %r5, %r33;
	st.shared.f32 	[%r8], %f64;
	setp.ge.s32 	%p5, %r69, %r33;
	mov.f32 	%f65, 0f00000000;
	or.pred  	%p6, %p5, %p4;
	@%p6 bra 	$L__BB0_7;
	mul.wide.s32 	%rd8, %r67, 4;
	add.s64 	%rd9, %rd1, %rd8;
	ld.global.f32 	%f65, [%rd9];
$L__BB0_7:
	st.shared.f32 	[%r9], %f65;
	bar.sync 	0;
	ld.shared.f32 	%f27, [%r10];
	ld.shared.f32 	%f28, [%r11];
	fma.rn.f32 	%f29, %f27, %f28, %f72;
	ld.shared.f32 	%f30, [%r10+4];
	ld.shared.f32 	%f31, [%r11+16];
	fma.rn.f32 	%f32, %f30, %f31, %f29;
	ld.shared.f32 	%f33, [%r10+8];
	ld.shared.f32 	%f34, [%r11+32];
	fma.rn.f32 	%f35, %f33, %f34, %f32;
	ld.shared.f32 	%f36, [%r10+12];
	ld.shared.f32 	%f37, [%r11+48];
	fma.rn.f32 	%f6, %f36, %f37, %f35;
	bar.sync 	0;
	add.s32 	%r52, %r66, 4;
	max.s32 	%r53, %r2, %r52;
	setp.ge.s32 	%p7, %r53, %r33;
	mov.f32 	%f66, 0f00000000;
	@%p7 bra 	$L__BB0_9;
	ld.global.f32 	%f66, [%rd3+16];
$L__BB0_9:
	st.shared.f32 	[%r8], %f66;
	add.s32 	%r55, %r69, 4;
	setp.ge.s32 	%p9, %r55, %r33;
	mov.f32 	%f67, 0f00000000;
	or.pred  	%p10, %p9, %p4;
	@%p10 bra 	$L__BB0_11;
	mul.wide.s32 	%rd10, %r68, 4;
	add.s64 	%rd11, %rd1, %rd10;
	ld.global.f32 	%f67, [%rd11];
$L__BB0_11:
	st.shared.f32 	[%r9], %f67;
	bar.sync 	0;
	ld.shared.f32 	%f39, [%r10];
	ld.shared.f32 	%f40, [%r11];
	fma.rn.f32 	%f41, %f39, %f40, %f6;
	ld.shared.f32 	%f42, [%r10+4];
	ld.shared.f32 	%f43, [%r11+16];
	fma.rn.f32 	%f44, %f42, %f43, %f41;
	ld.shared.f32 	%f45, [%r10+8];
	ld.shared.f32 	%f46, [%r11+32];
	fma.rn.f32 	%f47, %f45, %f46, %f44;
	ld.shared.f32 	%f48, [%r10+12];
	ld.shared.f32 	%f49, [%r11+48];
	fma.rn.f32 	%f72, %f48, %f49, %f47;
	bar.sync 	0;
	add.s32 	%r70, %r70, 2;
	add.s32 	%r69, %r69, 8;
	add.s32 	%r68, %r68, %r14;
	add.s32 	%r67, %r67, %r14;
	add.s32 	%r66, %r66, 8;
	add.s32 	%r65, %r65, 8;
	setp.ne.s32 	%p11, %r70, 0;
	@%p11 bra 	$L__BB0_3;
	and.b32  	%r71, %r6, 2147483640;
$L__BB0_13:
	and.b32  	%r56, %r6, 4;
	setp.eq.s32 	%p12, %r56, 0;
	@%p12 bra 	$L__BB0_19;
	add.s32 	%r57, %r71, %r4;
	add.s32 	%r32, %r71, %r1;
	max.s32 	%r58, %r2, %r57;
	setp.ge.s32 	%p13, %r58, %r33;
	mov.f32 	%f70, 0f00000000;
	@%p13 bra 	$L__BB0_16;
	add.s32 	%r59, %r57, %r7;
	mul.wide.s32 	%rd12, %r59, 4;
	add.s64 	%rd13, %rd2, %rd12;
	ld.global.f32 	%f70, [%rd13];
$L__BB0_16:
	setp.ge.u32 	%p14, %r5, %r33;
	st.shared.f32 	[%r8], %f70;
	setp.ge.s32 	%p15, %r32, %r33;
	mov.f32 	%f71, 0f00000000;
	or.pred  	%p16, %p15, %p14;
	@%p16 bra 	$L__BB0_18;
	mad.lo.s32 	%r61, %r32, %r33, %r5;
	mul.wide.s32 	%rd14, %r61, 4;
	add.s64 	%rd15, %rd1, %rd14;
	ld.global.f32 	%f71, [%rd15];
$L__BB0_18:
	st.shared.f32 	[%r9], %f71;
	bar.sync 	0;
	ld.shared.f32 	%f52, [%r10];
	ld.shared.f32 	%f53, [%r11];
	fma.rn.f32 	%f54, %f52, %f53, %f72;
	ld.shared.f32 	%f55, [%r10+4];
	ld.shared.f32 	%f56, [%r11+16];
	fma.rn.f32 	%f57, %f55, %f56, %f54;
	ld.shared.f32 	%f58, [%r10+8];
	ld.shared.f32 	%f59, [%r11+32];
	fma.rn.f32 	%f60, %f58, %f59, %f57;
	ld.shared.f32 	%f61, [%r10+12];
	ld.shared.f32 	%f62, [%r11+48];
	fma.rn.f32 	%f72, %f61, %f62, %f60;
	bar.sync 	0;
$L__BB0_19:
	max.s32 	%r63, %r2, %r5;
	setp.ge.s32 	%p17, %r63, %r33;
	@%p17 bra 	$L__BB0_21;
	mad.lo.s32 	%r64, %r33, %r2, %r5;
	cvta.to.global.u64 	%rd16, %rd4;
	mul.wide.s32 	%rd17, %r64, 4;
	add.s64 	%rd18, %rd16, %rd17;
	st.global.f32 	[%rd18], %f72;
$L__BB0_21:
	ret;

}
	// .globl	_Z20singleMatMul_param_kILi8EEvPfS0_S0_i
.visible .entry _Z20singleMatMul_param_kILi8EEvPfS0_S0_i(
	.param .u64 .ptr .align 1 _Z20singleMatMul_param_kILi8EEvPfS0_S0_i_param_0,
	.param .u64 .ptr .align 1 _Z20singleMatMul_param_kILi8EEvPfS0_S0_i_param_1,
	.param .u64 .ptr .align 1 _Z20singleMatMul_param_kILi8EEvPfS0_S0_i_param_2,
	.param .u32 _Z20singleMatMul_param_kILi8EEvPfS0_S0_i_param_3
)
{
	.reg .pred 	%p<18>;
	.reg .b32 	%r<72>;
	.reg .b32 	%f<109>;
	.reg .b64 	%rd<19>;
	// demoted variable
	.shared .align 4 .b8 _ZZ20singleMatMul_param_kILi8EEvPfS0_S0_iE2As[256];
	// demoted variable
	.shared .align 4 .b8 _ZZ20singleMatMul_param_kILi8EEvPfS0_S0_iE2Bs[256];
	ld.param.u64 	%rd5, [_Z20singleMatMul_param_kILi8EEvPfS0_S0_i_param_0];
	ld.param.u64 	%rd6, [_Z20singleMatMul_param_kILi8EEvPfS0_S0_i_param_1];
	ld.param.u64 	%rd4, [_Z20singleMatMul_param_kILi8EEvPfS0_S0_i_param_2];
	ld.param.u32 	%r33, [_Z20singleMatMul_param_kILi8EEvPfS0_S0_i_param_3];
	cvta.to.global.u64 	%rd1, %rd6;
	cvta.to.global.u64 	%rd2, %rd5;
	mov.u32 	%r34, %ctaid.x;
	shl.b32 	%r35, %r34, 3;
	mov.u32 	%r1, %tid.x;
	add.s32 	%r2, %r35, %r1;
	mov.u32 	%r36, %ctaid.y;
	shl.b32 	%r3, %r36, 3;
	mov.u32 	%r4, %tid.y;
	add.s32 	%r5, %r3, %r4;
	setp.lt.s32 	%p1, %r33, 1;
	mov.f32 	%f108, 0f00000000;
	@%p1 bra 	$L__BB1_19;
	add.s32 	%r6, %r33, 7;
	mul.lo.s32 	%r7, %r33, %r2;
	shl.b32 	%r38, %r1, 3;
	add.s32 	%r39, %r38, %r4;
	shl.b32 	%r40, %r39, 2;
	mov.u32 	%r41, _ZZ20singleMatMul_param_kILi8EEvPfS0_S0_iE2As;
	add.s32 	%r8, %r41, %r40;
	mov.u32 	%r42, _ZZ20singleMatMul_param_kILi8EEvPfS0_S0_iE2Bs;
	add.s32 	%r9, %r42, %r40;
	shl.b32 	%r43, %r1, 5;
	add.s32 	%r10, %r41, %r43;
	setp.lt.u32 	%p2, %r33, 9;
	shl.b32 	%r44, %r4, 2;
	add.s32 	%r11, %r42, %r44;
	mov.f32 	%f108, 0f00000000;
	mov.b32 	%r71, 0;
	@%p2 bra 	$L__BB1_13;
	shr.u32 	%r45, %r6, 3;
	and.b32  	%r46, %r45, 268435454;
	neg.s32 	%r70, %r46;
	add.s32 	%r47, %r1, 8;
	mad.lo.s32 	%r48, %r33, %r47, %r4;
	add.s32 	%r68, %r48, %r3;
	shl.b32 	%r14, %r33, 4;
	mad.lo.s32 	%r49, %r1, %r33, %r4;
	add.s32 	%r67, %r49, %r3;
	add.s32 	%r65, %r4, %r7;
	mov.f32 	%f108, 0f00000000;
	mov.u32 	%r66, %r4;
	mov.u32 	%r69, %r1;
$L__BB1_3:
	max.s32 	%r50, %r2, %r66;
	setp.ge.s32 	%p3, %r50, %r33;
	mul.wide.s32 	%rd7, %r65, 4;
	add.s64 	%rd3, %rd2, %rd7;
	mov.f32 	%f100, 0f00000000;
	@%p3 bra 	$L__BB1_5;
	ld.global.f32 	%f100, [%rd3];
$L__BB1_5:
	setp.ge.u32 	%p4, %r5, %r33;
	st.shared.f32 	[%r8], %f100;
	setp.ge.s32 	%p5, %r69, %r33;
	mov.f32 	%f101, 0f00000000;
	or.pred  	%p6, %p5, %p4;
	@%p6 bra 	$L__BB1_7;
	mul.wide.s32 	%rd8, %r67, 4;
	add.s64 	%rd9, %rd1, %rd8;
	ld.global.f32 	%f101, [%rd9];
$L__BB1_7:
	st.shared.f32 	[%r9], %f101;
	bar.sync 	0;
	ld.shared.f32 	%f27, [%r10];
	ld.shared.f32 	%f28, [%r11];
	fma.rn.f32 	%f29, %f27, %f28, %f108;
	ld.shared.f32 	%f30, [%r10+4];
	ld.shared.f32 	%f31, [%r11+32];
	fma.rn.f32 	%f32, %f30, %f31, %f29;
	ld.shared.f32 	%f33, [%r10+8];
	ld.shared.f32 	%f34, [%r11+64];
	fma.rn.f32 	%f35, %f33, %f34, %f32;
	ld.shared.f32 	%f36, [%r10+12];
	ld.shared.f32 	%f37, [%r11+96];
	fma.rn.f32 	%f38, %f36, %f37, %f35;
	ld.shared.f32 	%f39, [%r10+16];
	ld.shared.f32 	%f40, [%r11+128];
	fma.rn.f32 	%f41, %f39, %f40, %f38;
	ld.shared.f32 	%f42, [%r10+20];
	ld.shared.f32 	%f43, [%r11+160];
	fma.rn.f32 	%f44, %f42, %f43, %f41;
	ld.shared.f32 	%f45, [%r10+24];
	ld.shared.f32 	%f46, [%r11+192];
	fma.rn.f32 	%f47, %f45, %f46, %f44;
	ld.shared.f32 	%f48, [%r10+28];
	ld.shared.f32 	%f49, [%r11+224];
	fma.rn.f32 	%f6, %f48, %f49, %f47;
	bar.sync 	0;
	add.s32 	%r52, %r66, 8;
	max.s32 	%r53, %r2, %r52;
	setp.ge.s32 	%p7, %r53, %r33;
	mov.f32 	%f102, 0f00000000;
	@%p7 bra 	$L__BB1_9;
	ld.global.f32 	%f102, [%rd3+32];
$L__BB1_9:
	st.shared.f32 	[%r8], %f102;
	add.s32 	%r55, %r69, 8;
	setp.ge.s32 	%p9, %r55, %r33;
	mov.f32 	%f103, 0f00000000;
	or.pred  	%p10, %p9, %p4;
	@%p10 bra 	$L__BB1_11;
	mul.wide.s32 	%rd10, %r68, 4;
	add.s64 	%rd11, %rd1, %rd10;
	ld.global.f32 	%f103, [%rd11];
$L__BB1_11:
	st.shared.f32 	[%r9], %f103;
	bar.sync 	0;
	ld.shared.f32 	%f51, [%r10];
	ld.shared.f32 	%f52, [%r11];
	fma.rn.f32 	%f53, %f51, %f52, %f6;
	ld.shared.f32 	%f54, [%r10+4];
	ld.shared.f32 	%f55, [%r11+32];
	fma.rn.f32 	%f56, %f54, %f55, %f53;
	ld.shared.f32 	%f57, [%r10+8];
	ld.shared.f32 	%f58, [%r11+64];
	fma.rn.f32 	%f59, %f57, %f58, %f56;
	ld.shared.f32 	%f60, [%r10+12];
	ld.shared.f32 	%f61, [%r11+96];
	fma.rn.f32 	%f62, %f60, %f61, %f59;
	ld.shared.f32 	%f63, [%r10+16];
	ld.shared.f32 	%f64, [%r11+128];
	fma.rn.f32 	%f65, %f63, %f64, %f62;
	ld.shared.f32 	%f66, [%r10+20];
	ld.shared.f32 	%f67, [%r11+160];
	fma.rn.f32 	%f68, %f66, %f67, %f65;
	ld.shared.f32 	%f69, [%r10+24];
	ld.shared.f32 	%f70, [%r11+192];
	fma.rn.f32 	%f71, %f69, %f70, %f68;
	ld.shared.f32 	%f72, [%r10+28];
	ld.shared.f32 	%f73, [%r11+224];
	fma.rn.f32 	%f108, %f72, %f73, %f71;
	bar.sync 	0;
	add.s32 	%r70, %r70, 2;
	add.s32 	%r69, %r69, 16;
	add.s32 	%r68, %r68, %r14;
	add.s32 	%r67, %r67, %r14;
	add.s32 	%r66, %r66, 16;
	add.s32 	%r65, %r65, 16;
	setp.ne.s32 	%p11, %r70, 0;
	@%p11 bra 	$L__BB1_3;
	and.b32  	%r71, %r6, 2147483632;
$L__BB1_13:
	and.b32  	%r56, %r6, 8;
	setp.eq.s32 	%p12, %r56, 0;
	@%p12 bra 	$L__BB1_19;
	add.s32 	%r57, %r71, %r4;
	add.s32 	%r32, %r71, %r1;
	max.s32 	%r58, %r2, %r57;
	setp.ge.s32 	%p13, %r58, %r33;
	mov.f32 	%f106, 0f00000000;
	@%p13 bra 	$L__BB1_16;
	add.s32 	%r59, %r57, %r7;
	mul.wide.s32 	%rd12, %r59, 4;
	add.s64 	%rd13, %rd2, %rd12;
	ld.global.f32 	%f106, [%rd13];
$L__BB1_16:
	setp.ge.u32 	%p14, %r5, %r33;
	st.shared.f32 	[%r8], %f106;
	setp.ge.s32 	%p15, %r32, %r33;
	mov.f32 	%f107, 0f00000000;
	or.pred  	%p16, %p15, %p14;
	@%p16 bra 	$L__BB1_18;
	mad.lo.s32 	%r61, %r32, %r33, %r5;
	mul.wide.s32 	%rd14, %r61, 4;
	add.s64 	%rd15, %rd1, %rd14;
	ld.global.f32 	%f107, [%rd15];
$L__BB1_18:
	st.shared.f32 	[%r9], %f107;
	bar.sync 	0;
	ld.shared.f32 	%f76, [%r10];
	ld.shared.f32 	%f77, [%r11];
	fma.rn.f32 	%f78, %f76, %f77, %f108;
	ld.shared.f32 	%f79, [%r10+4];
	ld.shared.f32 	%f80, [%r11+32];
	fma.rn.f32 	%f81, %f79, %f80, %f78;
	ld.shared.f32 	%f82, [%r10+8];
	ld.shared.f32 	%f83, [%r11+64];
	fma.rn.f32 	%f84, %f82, %f83, %f81;
	ld.shared.f32 	%f85, [%r10+12];
	ld.shared.f32 	%f86, [%r11+96];
	fma.rn.f32 	%f87, %f85, %f86, %f84;
	ld.shared.f32 	%f88, [%r10+16];
	ld.shared.f32 	%f89, [%r11+128];
	fma.rn.f32 	%f90, %f88, %f89, %f87;
	ld.shared.f32 	%f91, [%r10+20];
	ld.shared.f32 	%f92, [%r11+160];
	fma.rn.f32 	%f93, %f91, %f92, %f90;
	ld.shared.f32 	%f94, [%r10+24];
	ld.shared.f32 	%f95, [%r11+192];
	fma.rn.f32 	%f96, %f94, %f95, %f93;
	ld.shared.f32 	%f97, [%r10+28];
	ld.shared.f32 	%f98, [%r11+224];
	fma.rn.f32 	%f108, %f97, %f98, %f96;
	bar.sync 	0;
$L__BB1_19:
	max.s32 	%r63, %r2, %r5;
	setp.ge.s32 	%p17, %r63, %r33;
	@%p17 bra 	$L__BB1_21;
	mad.lo.s32 	%r64, %r33, %r2, %r5;
	cvta.to.global.u64 	%rd16, %rd4;
	mul.wide.s32 	%rd17, %r64, 4;
	add.s64 	%rd18, %rd16, %rd17;
	st.global.f32 	[%rd18], %f108;
$L__BB1_21:
	ret;

}
	// .globl	_Z20singleMatMul_param_kILi16EEvPfS0_S0_i
.visible .entry _Z20singleMatMul_param_kILi16EEvPfS0_S0_i(
	.param .u64 .ptr .align 1 _Z20singleMatMul_param_kILi16EEvPfS0_S0_i_param_0,
	.param .u64 .ptr .align 1 _Z20singleMatMul_param_kILi16EEvPfS0_S0_i_param_1,
	.param .u64 .ptr .align 1 _Z20singleMatMul_param_kILi16EEvPfS0_S0_i_param_2,
	.param .u32 _Z20singleMatMul_param_kILi16EEvPfS0_S0_i_param_3
)
{
	.reg .pred 	%p<8>;
	.reg .b32 	%r<48>;
	.reg .b32 	%f<63>;
	.reg .b64 	%rd<13>;
	// demoted variable
	.shared .align 4 .b8 _ZZ20singleMatMul_param_kILi16EEvPfS0_S0_iE2As[1024];
	// demoted variable
	.shared .align 4 .b8 _ZZ20singleMatMul_param_kILi16EEvPfS0_S0_iE2Bs[1024];
	ld.param.u64 	%rd4, [_Z20singleMatMul_param_kILi16EEvPfS0_S0_i_param_0];
	ld.param.u64 	%rd5, [_Z20singleMatMul_param_kILi16EEvPfS0_S0_i_param_1];
	ld.param.u64 	%rd6, [_Z20singleMatMul_param_kILi16EEvPfS0_S0_i_param_2];
	ld.param.u32 	%r24, [_Z20singleMatMul_param_kILi16EEvPfS0_S0_i_param_3];
	mov.u32 	%r25, %ctaid.x;
	shl.b32 	%r26, %r25, 4;
	mov.u32 	%r45, %tid.x;
	add.s32 	%r2, %r26, %r45;
	mov.u32 	%r27, %ctaid.y;
	shl.b32 	%r3, %r27, 4;
	mov.u32 	%r43, %tid.y;
	add.s32 	%r5, %r3, %r43;
	setp.lt.s32 	%p1, %r24, 1;
	mov.f32 	%f62, 0f00000000;
	@%p1 bra 	$L__BB2_7;
	add.s32 	%r28, %r24, 15;
	shr.u32 	%r29, %r28, 4;
	shl.b32 	%r30, %r45, 4;
	add.s32 	%r31, %r30, %r43;
	shl.b32 	%r32, %r31, 2;
	mov.u32 	%r33, _ZZ20singleMatMul_param_kILi16EEvPfS0_S0_iE2As;
	add.s32 	%r6, %r33, %r32;
	mov.u32 	%r34, _ZZ20singleMatMul_param_kILi16EEvPfS0_S0_iE2Bs;
	add.s32 	%r7, %r34, %r32;
	shl.b32 	%r35, %r45, 6;
	add.s32 	%r8, %r33, %r35;
	shl.b32 	%r36, %r43, 2;
	add.s32 	%r9, %r34, %r36;
	neg.s32 	%r47, %r29;
	mad.lo.s32 	%r37, %r45, %r24, %r43;
	add.s32 	%r46, %r37, %r3;
	shl.b32 	%r12, %r24, 4;
	mad.lo.s32 	%r44, %r24, %r2, %r43;
	cvta.to.global.u64 	%rd1, %rd4;
	cvta.to.global.u64 	%rd2, %rd5;
	mov.f32 	%f62, 0f00000000;
$L__BB2_2:
	mul.wide.s32 	%rd7, %r44, 4;
	add.s64 	%rd3, %rd1, %rd7;
	max.s32 	%r38, %r2, %r43;
	setp.ge.s32 	%p2, %r38, %r24;
	mov.f32 	%f60, 0f00000000;
	@%p2 bra 	$L__BB2_4;
	ld.global.f32 	%f60, [%rd3];
$L__BB2_4:
	setp.ge.u32 	%p3, %r5, %r24;
	st.shared.f32 	[%r6], %f60;
	setp.ge.s32 	%p4, %r45, %r24;
	mov.f32 	%f61, 0f00000000;
	or.pred  	%p5, %p4, %p3;
	@%p5 bra 	$L__BB2_6;
	mul.wide.s32 	%rd8, %r46, 4;
	add.s64 	%rd9, %rd2, %rd8;
	ld.global.f32 	%f61, [%rd9];
$L__BB2_6:
	st.shared.f32 	[%r7], %f61;
	bar.sync 	0;
	ld.shared.f32 	%f12, [%r8];
	ld.shared.f32 	%f13, [%r9];
	fma.rn.f32 	%f14, %f12, %f13, %f62;
	ld.shared.f32 	%f15, [%r8+4];
	ld.shared.f32 	%f16, [%r9+64];
	fma.rn.f32 	%f17, %f15, %f16, %f14;
	ld.shared.f32 	%f18, [%r8+8];
	ld.shared.f32 	%f19, [%r9+128];
	fma.rn.f32 	%f20, %f18, %f19, %f17;
	ld.shared.f32 	%f21, [%r8+12];
	ld.shared.f32 	%f22, [%r9+192];
	fma.rn.f32 	%f23, %f21, %f22, %f20;
	ld.shared.f32 	%f24, [%r8+16];
	ld.shared.f32 	%f25, [%r9+256];
	fma.rn.f32 	%f26, %f24, %f25, %f23;
	ld.shared.f32 	%f27, [%r8+20];
	ld.shared.f32 	%f28, [%r9+320];
	fma.rn.f32 	%f29, %f27, %f28, %f26;
	ld.shared.f32 	%f30, [%r8+24];
	ld.shared.f32 	%f31, [%r9+384];
	fma.rn.f32 	%f32, %f30, %f31, %f29;
	ld.shared.f32 	%f33, [%r8+28];
	ld.shared.f32 	%f34, [%r9+448];
	fma.rn.f32 	%f35, %f33, %f34, %f32;
	ld.shared.f32 	%f36, [%r8+32];
	ld.shared.f32 	%f37, [%r9+512];
	fma.rn.f32 	%f38, %f36, %f37, %f35;
	ld.shared.f32 	%f39, [%r8+36];
	ld.shared.f32 	%f40, [%r9+576];
	fma.rn.f32 	%f41, %f39, %f40, %f38;
	ld.shared.f32 	%f42, [%r8+40];
	ld.shared.f32 	%f43, [%r9+640];
	fma.rn.f32 	%f44, %f42, %f43, %f41;
	ld.shared.f32 	%f45, [%r8+44];
	ld.shared.f32 	%f46, [%r9+704];
	fma.rn.f32 	%f47, %f45, %f46, %f44;
	ld.shared.f32 	%f48, [%r8+48];
	ld.shared.f32 	%f49, [%r9+768];
	fma.rn.f32 	%f50, %f48, %f49, %f47;
	ld.shared.f32 	%f51, [%r8+52];
	ld.shared.f32 	%f52, [%r9+832];
	fma.rn.f32 	%f53, %f51, %f52, %f50;
	ld.shared.f32 	%f54, [%r8+56];
	ld.shared.f32 	%f55, [%r9+896];
	fma.rn.f32 	%f56, %f54, %f55, %f53;
	ld.shared.f32 	%f57, [%r8+60];
	ld.shared.f32 	%f58, [%r9+960];
	fma.rn.f32 	%f62, %f57, %f58, %f56;
	bar.sync 	0;
	add.s32 	%r47, %r47, 1;
	setp.ne.s32 	%p6, %r47, 0;
	add.s32 	%r46, %r46, %r12;
	add.s32 	%r45, %r45, 16;
	add.s32 	%r44, %r44, 16;
	add.s32 	%r43, %r43, 16;
	@%p6 bra 	$L__BB2_2;
$L__BB2_7:
	max.s32 	%r41, %r2, %r5;
	setp.ge.s32 	%p7, %r41, %r24;
	@%p7 bra 	$L__BB2_9;
	mad.lo.s32 	%r42, %r24, %r2, %r5;
	cvta.to.global.u64 	%rd10, %rd6;
	mul.wide.s32 	%rd11, %r42, 4;
	add.s64 	%rd12, %rd10, %rd11;
	st.global.f32 	[%rd12], %f62;
$L__BB2_9:
	ret;

}
	// .globl	_Z20singleMatMul_param_kILi32EEvPfS0_S0_i
.visible .entry _Z20singleMatMul_param_kILi32EEvPfS0_S0_i(
	.param .u64 .ptr .align 1 _Z20singleMatMul_param_kILi32EEvPfS0_S0_i_param_0,
	.param .u64 .ptr .align 1 _Z20singleMatMul_param_kILi32EEvPfS0_S0_i_param_1,
	.param .u64 .ptr .align 1 _Z20singleMatMul_param_kILi32EEvPfS0_S0_i_param_2,
	.param .u32 _Z20singleMatMul_param_kILi32EEvPfS0_S0_i_param_3
)
{
	.reg .pred 	%p<8>;
	.reg .b32 	%r<48>;
	.reg .b32 	%f<111>;
	.reg .b64 	%rd<13>;
	// demoted variable
	.shared .align 4 .b8 _ZZ20singleMatMul_param_kILi32EEvPfS0_S0_iE2As[4096];
	// demoted variable
	.shared .align 4 .b8 _ZZ20singleMatMul_param_kILi32EEvPfS0_S0_iE2Bs[4096];
	ld.param.u64 	%rd4, [_Z20singleMatMul_param_kILi32EEvPfS0_S0_i_param_0];
	ld.param.u64 	%rd5, [_Z20singleMatMul_param_kILi32EEvPfS0_S0_i_param_1];
	ld.param.u64 	%rd6, [_Z20singleMatMul_param_kILi32EEvPfS0_S0_i_param_2];
	ld.param.u32 	%r24, [_Z20singleMatMul_param_kILi32EEvPfS0_S0_i_param_3];
	mov.u32 	%r25, %ctaid.x;
	shl.b32 	%r26, %r25, 5;
	mov.u32 	%r45, %tid.x;
	add.s32 	%r2, %r26, %r45;
	mov.u32 	%r27, %ctaid.y;
	shl.b32 	%r3, %r27, 5;
	mov.u32 	%r43, %tid.y;
	add.s32 	%r5, %r3, %r43;
	setp.lt.s32 	%p1, %r24, 1;
	mov.f32 	%f110, 0f00000000;
	@%p1 bra 	$L__BB3_7;
	add.s32 	%r28, %r24, 31;
	shr.u32 	%r29, %r28, 5;
	shl.b32 	%r30, %r45, 5;
	add.s32 	%r31, %r30, %r43;
	shl.b32 	%r32, %r31, 2;
	mov.u32 	%r33, _ZZ20singleMatMul_param_kILi32EEvPfS0_S0_iE2As;
	add.s32 	%r6, %r33, %r32;
	mov.u32 	%r34, _ZZ20singleMatMul_param_kILi32EEvPfS0_S0_iE2Bs;
	add.s32 	%r7, %r34, %r32;
	shl.b32 	%r35, %r45, 7;
	add.s32 	%r8, %r33, %r35;
	shl.b32 	%r36, %r43, 2;
	add.s32 	%r9, %r34, %r36;
	neg.s32 	%r47, %r29;
	mad.lo.s32 	%r37, %r45, %r24, %r43;
	add.s32 	%r46, %r37, %r3;
	shl.b32 	%r12, %r24, 5;
	mad.lo.s32 	%r44, %r24, %r2, %r43;
	cvta.to.global.u64 	%rd1, %rd4;
	cvta.to.global.u64 	%rd2, %rd5;
	mov.f32 	%f110, 0f00000000;
$L__BB3_2:
	mul.wide.s32 	%rd7, %r44, 4;
	add.s64 	%rd3, %rd1, %rd7;
	max.s32 	%r38, %r2, %r43;
	setp.ge.s32 	%p2, %r38, %r24;
	mov.f32 	%f108, 0f00000000;
	@%p2 bra 	$L__BB3_4;
	ld.global.f32 	%f108, [%rd3];
$L__BB3_4:
	setp.ge.u32 	%p3, %r5, %r24;
	st.shared.f32 	[%r6], %f108;
	setp.ge.s32 	%p4, %r45, %r24;
	mov.f32 	%f109, 0f00000000;
	or.pred  	%p5, %p4, %p3;
	@%p5 bra 	$L__BB3_6;
	mul.wide.s32 	%rd8, %r46, 4;
	add.s64 	%rd9, %rd2, %rd8;
	ld.global.f32 	%f109, [%rd9];
$L__BB3_6:
	st.shared.f32 	[%r7], %f109;
	bar.sync 	0;
	ld.shared.f32 	%f12, [%r8];
	ld.shared.f32 	%f13, [%r9];
	fma.rn.f32 	%f14, %f12, %f13, %f110;
	ld.shared.f32 	%f15, [%r8+4];
	ld.shared.f32 	%f16, [%r9+128];
	fma.rn.f32 	%f17, %f15, %f16, %f14;
	ld.shared.f32 	%f18, [%r8+8];
	ld.shared.f32 	%f19, [%r9+256];
	fma.rn.f32 	%f20, %f18, %f19, %f17;
	ld.shared.f32 	%f21, [%r8+12];
	ld.shared.f32 	%f22, [%r9+384];
	fma.rn.f32 	%f23, %f21, %f22, %f20;
	ld.shared.f32 	%f24, [%r8+16];
	ld.shared.f32 	%f25, [%r9+512];
	fma.rn.f32 	%f26, %f24, %f25, %f23;
	ld.shared.f32 	%f27, [%r8+20];
	ld.shared.f32 	%f28, [%r9+640];
	fma.rn.f32 	%f29, %f27, %f28, %f26;
	ld.shared.f32 	%f30, [%r8+24];
	ld.shared.f32 	%f31, [%r9+768];
	fma.rn.f32 	%f32, %f30, %f31, %f29;
	ld.shared.f32 	%f33, [%r8+28];
	ld.shared.f32 	%f34, [%r9+896];
	fma.rn.f32 	%f35, %f33, %f34, %f32;
	ld.shared.f32 	%f36, [%r8+32];
	ld.shared.f32 	%f37, [%r9+1024];
	fma.rn.f32 	%f38, %f36, %f37, %f35;
	ld.shared.f32 	%f39, [%r8+36];
	ld.shared.f32 	%f40, [%r9+1152];
	fma.rn.f32 	%f41, %f39, %f40, %f38;
	ld.shared.f32 	%f42, [%r8+40];
	ld.shared.f32 	%f43, [%r9+1280];
	fma.rn.f32 	%f44, %f42, %f43, %f41;
	ld.shared.f32 	%f45, [%r8+44];
	ld.shared.f32 	%f46, [%r9+1408];
	fma.rn.f32 	%f47, %f45, %f46, %f44;
	ld.shared.f32 	%f48, [%r8+48];
	ld.shared.f32 	%f49, [%r9+1536];
	fma.rn.f32 	%f50, %f48, %f49, %f47;
	ld.shared.f32 	%f51, [%r8+52];
	ld.shared.f32 	%f52, [%r9+1664];
	fma.rn.f32 	%f53, %f51, %f52, %f50;
	ld.shared.f32 	%f54, [%r8+56];
	ld.shared.f32 	%f55, [%r9+1792];
	fma.rn.f32 	%f56, %f54, %f55, %f53;
	ld.shared.f32 	%f57, [%r8+60];
	ld.shared.f32 	%f58, [%r9+1920];
	fma.rn.f32 	%f59, %f57, %f58, %f56;
	ld.shared.f32 	%f60, [%r8+64];
	ld.shared.f32 	%f61, [%r9+2048];
	fma.rn.f32 	%f62, %f60, %f61, %f59;
	ld.shared.f32 	%f63, [%r8+68];
	ld.shared.f32 	%f64, [%r9+2176];
	fma.rn.f32 	%f65, %f63, %f64, %f62;
	ld.shared.f32 	%f66, [%r8+72];
	ld.shared.f32 	%f67, [%r9+2304];
	fma.rn.f32 	%f68, %f66, %f67, %f65;
	ld.shared.f32 	%f69, [%r8+76];
	ld.shared.f32 	%f70, [%r9+2432];
	fma.rn.f32 	%f71, %f69, %f70, %f68;
	ld.shared.f32 	%f72, [%r8+80];
	ld.shared.f32 	%f73, [%r9+2560];
	fma.rn.f32 	%f74, %f72, %f73, %f71;
	ld.shared.f32 	%f75, [%r8+84];
	ld.shared.f32 	%f76, [%r9+2688];
	fma.rn.f32 	%f77, %f75, %f76, %f74;
	ld.shared.f32 	%f78, [%r8+88];
	ld.shared.f32 	%f79, [%r9+2816];
	fma.rn.f32 	%f80, %f78, %f79, %f77;
	ld.shared.f32 	%f81, [%r8+92];
	ld.shared.f32 	%f82, [%r9+2944];
	fma.rn.f32 	%f83, %f81, %f82, %f80;
	ld.shared.f32 	%f84, [%r8+96];
	ld.shared.f32 	%f85, [%r9+3072];
	fma.rn.f32 	%f86, %f84, %f85, %f83;
	ld.shared.f32 	%f87, [%r8+100];
	ld.shared.f32 	%f88, [%r9+3200];
	fma.rn.f32 	%f89, %f87, %f88, %f86;
	ld.shared.f32 	%f90, [%r8+104];
	ld.shared.f32 	%f91, [%r9+3328];
	fma.rn.f32 	%f92, %f90, %f91, %f89;
	ld.shared.f32 	%f93, [%r8+108];
	ld.shared.f32 	%f94, [%r9+3456];
	fma.rn.f32 	%f95, %f93, %f94, %f92;
	ld.shared.f32 	%f96, [%r8+112];
	ld.shared.f32 	%f97, [%r9+3584];
	fma.rn.f32 	%f98, %f96, %f97, %f95;
	ld.shared.f32 	%f99, [%r8+116];
	ld.shared.f32 	%f100, [%r9+3712];
	fma.rn.f32 	%f101, %f99, %f100, %f98;
	ld.shared.f32 	%f102, [%r8+120];
	ld.shared.f32 	%f103, [%r9+3840];
	fma.rn.f32 	%f104, %f102, %f103, %f101;
	ld.shared.f32 	%f105, [%r8+124];
	ld.shared.f32 	%f106, [%r9+3968];
	fma.rn.f32 	%f110, %f105, %f106, %f104;
	bar.sync 	0;
	add.s32 	%r47, %r47, 1;
	setp.ne.s32 	%p6, %r47, 0;
	add.s32 	%r46, %r46, %r12;
	add.s32 	%r45, %r45, 32;
	add.s32 	%r44, %r44, 32;
	add.s32 	%r43, %r43, 32;
	@%p6 bra 	$L__BB3_2;
$L__BB3_7:
	max.s32 	%r41, %r2, %r5;
	setp.ge.s32 	%p7, %r41, %r24;
	@%p7 bra 	$L__BB3_9;
	mad.lo.s32 	%r42, %r24, %r2, %r5;
	cvta.to.global.u64 	%rd10, %rd6;
	mul.wide.s32 	%rd11, %r42, 4;
	add.s64 	%rd12, %rd10, %rd11;
	st.global.f32 	[%rd12], %f110;
$L__BB3_9:
	ret;

}


// ===== COMPILED SASS (sm_100) =====

	.target	sm_100

	.elftype	@"ET_EXEC"


//--------------------- .note.nv.tkinfo           --------------------------
	.section	.note.nv.tkinfo,"",@"SHT_NOTE"
	.sectionflags	@"SHF_NOTE_NV_TKINFO"
	.tkinfo
        /*0018*/ 	.word	0x00000002
        /*0030*/ 	.string	""
        /*0030*/ 	.string	"ptxas"
        /*0030*/ 	.string	"Cuda compilation tools, release 13.0, V13.0.88"
        /*0030*/ 	.string	"Build cuda_13.0.r13.0/compiler.36424714_0"
        /*0030*/ 	.string	"-arch sm_100 -m 64 "



//--------------------- .note.nv.cuinfo           --------------------------
	.section	.note.nv.cuinfo,"",@"SHT_NOTE"
	.sectionflags	@"SHF_NOTE_NV_CUINFO"
        /*0018*/ 	.short	0x0002
        /*001a*/ 	.short	0x0064
        /*001c*/ 	.short	0x0082
	.zero		2


//--------------------- .nv.info                  --------------------------
	.section	.nv.info,"",@"SHT_CUDA_INFO"
	.align	4


	//----- nvinfo : EIATTR_REGCOUNT
	.align		4
        /*0000*/ 	.byte	0x04, 0x2f
        /*0002*/ 	.short	(.L_1 - .L_0)
	.align		4
.L_0:
        /*0004*/ 	.word	index@(_Z20singleMatMul_param_kILi4EEvPfS0_S0_i)
        /*0008*/ 	.word	0x00000020


	//----- nvinfo : EIATTR_FRAME_SIZE
	.align		4
.L_1:
        /*000c*/ 	.byte	0x04, 0x11
        /*000e*/ 	.short	(.L_3 - .L_2)
	.align		4
.L_2:
        /*0010*/ 	.word	index@(_Z20singleMatMul_param_kILi4EEvPfS0_S0_i)
        /*0014*/ 	.word	0x00000000


	//----- nvinfo : EIATTR_REGCOUNT
	.align		4
.L_3:
        /*0018*/ 	.byte	0x04, 0x2f
        /*001a*/ 	.short	(.L_5 - .L_4)
	.align		4
.L_4:
        /*001c*/ 	.word	index@(_Z20singleMatMul_param_kILi8EEvPfS0_S0_i)
        /*0020*/ 	.word	0x00000020


	//----- nvinfo : EIATTR_FRAME_SIZE
	.align		4
.L_5:
        /*0024*/ 	.byte	0x04, 0x11
        /*0026*/ 	.short	(.L_7 - .L_6)
	.align		4
.L_6:
        /*0028*/ 	.word	index@(_Z20singleMatMul_param_kILi8EEvPfS0_S0_i)
        /*002c*/ 	.word	0x00000000


	//----- nvinfo : EIATTR_REGCOUNT
	.align		4
.L_7:
        /*0030*/ 	.byte	0x04, 0x2f
        /*0032*/ 	.short	(.L_9 - .L_8)
	.align		4
.L_8:
        /*0034*/ 	.word	index@(_Z20singleMatMul_param_kILi16EEvPfS0_S0_i)
        /*0038*/ 	.word	0x00000020


	//----- nvinfo : EIATTR_FRAME_SIZE
	.align		4
.L_9:
        /*003c*/ 	.byte	0x04, 0x11
        /*003e*/ 	.short	(.L_11 - .L_10)
	.align		4
.L_10:
        /*0040*/ 	.word	index@(_Z20singleMatMul_param_kILi16EEvPfS0_S0_i)
        /*0044*/ 	.word	0x00000000


	//----- nvinfo : EIATTR_REGCOUNT
	.align		4
.L_11:
        /*0048*/ 	.byte	0x04, 0x2f
        /*004a*/ 	.short	(.L_13 - .L_12)
	.align		4
.L_12:
        /*004c*/ 	.word	index@(_Z20singleMatMul_param_kILi32EEvPfS0_S0_i)
        /*0050*/ 	.word	0x00000020


	//----- nvinfo : EIATTR_FRAME_SIZE
	.align		4
.L_13:
        /*0054*/ 	.byte	0x04, 0x11
        /*0056*/ 	.short	(.L_15 - .L_14)
	.align		4
.L_14:
        /*0058*/ 	.word	index@(_Z20singleMatMul_param_kILi32EEvPfS0_S0_i)
        /*005c*/ 	.word	0x00000000


	//----- nvinfo : EIATTR_MIN_STACK_SIZE
	.align		4
.L_15:
        /*0060*/ 	.byte	0x04, 0x12
        /*0062*/ 	.short	(.L_17 - .L_16)
	.align		4
.L_16:
        /*0064*/ 	.word	index@(_Z20singleMatMul_param_kILi32EEvPfS0_S0_i)
        /*0068*/ 	.word	0x00000000


	//----- nvinfo : EIATTR_MIN_STACK_SIZE
	.align		4
.L_17:
        /*006c*/ 	.byte	0x04, 0x12
        /*006e*/ 	.short	(.L_19 - .L_18)
	.align		4
.L_18:
        /*0070*/ 	.word	index@(_Z20singleMatMul_param_kILi16EEvPfS0_S0_i)
        /*0074*/ 	.word	0x00000000


	//----- nvinfo : EIATTR_MIN_STACK_SIZE
	.align		4
.L_19:
        /*0078*/ 	.byte	0x04, 0x12
        /*007a*/ 	.short	(.L_21 - .L_20)
	.align		4
.L_20:
        /*007c*/ 	.word	index@(_Z20singleMatMul_param_kILi8EEvPfS0_S0_i)
        /*0080*/ 	.word	0x00000000


	//----- nvinfo : EIATTR_MIN_STACK_SIZE
	.align		4
.L_21:
        /*0084*/ 	.byte	0x04, 0x12
        /*0086*/ 	.short	(.L_23 - .L_22)
	.align		4
.L_22:
        /*0088*/ 	.word	index@(_Z20singleMatMul_param_kILi4EEvPfS0_S0_i)
        /*008c*/ 	.word	0x00000000
.L_23:


//--------------------- .nv.compat                --------------------------
	.section	.nv.compat,"",@"SHT_CUDA_COMPAT_INFO"
	.align	4
        /*0000*/ 	.byte	0x02, 0x09, 0x00, 0x00, 0x02, 0x02, 0x01, 0x00, 0x02, 0x05, 0x05, 0x00, 0x03, 0x07, 0x01, 0x01
        /*0010*/ 	.byte	0x02, 0x03, 0x00, 0x00, 0x02, 0x06, 0x01, 0x00, 0x04, 0x0b, 0x08, 0x00, 0x09, 0x00, 0x00, 0x00
        /*0020*/ 	.byte	0x00, 0x00, 0x00, 0x00


//--------------------- .nv.info._Z20singleMatMul_param_kILi32EEvPfS0_S0_i --------------------------
	.section	.nv.info._Z20singleMatMul_param_kILi32EEvPfS0_S0_i,"",@"SHT_CUDA_INFO"
	.sectionflags	@""
	.align	4


	//----- nvinfo : EIATTR_CUDA_API_VERSION
	.align		4
        /*0000*/ 	.byte	0x04, 0x37
        /*0002*/ 	.short	(.L_25 - .L_24)
.L_24:
        /*0004*/ 	.word	0x00000082


	//----- nvinfo : EIATTR_KPARAM_INFO
	.align		4
.L_25:
        /*0008*/ 	.byte	0x04, 0x17
        /*000a*/ 	.short	(.L_27 - .L_26)
.L_26:
        /*000c*/ 	.word	0x00000000
        /*0010*/ 	.short	0x0003
        /*0012*/ 	.short	0x0018
        /*0014*/ 	.byte	0x00, 0xf0, 0x11, 0x00


	//----- nvinfo : EIATTR_KPARAM_INFO
	.align		4
.L_27:
        /*0018*/ 	.byte	0x04, 0x17
        /*001a*/ 	.short	(.L_29 - .L_28)
.L_28:
        /*001c*/ 	.word	0x00000000
        /*0020*/ 	.short	0x0002
        /*0022*/ 	.short	0x0010
        /*0024*/ 	.byte	0x00, 0xf5, 0x21, 0x00


	//----- nvinfo : EIATTR_KPARAM_INFO
	.align		4
.L_29:
        /*0028*/ 	.byte	0x04, 0x17
        /*002a*/ 	.short	(.L_31 - .L_30)
.L_30:
        /*002c*/ 	.word	0x00000000
        /*0030*/ 	.short	0x0001
        /*0032*/ 	.short	0x0008
        /*0034*/ 	.byte	0x00, 0xf5, 0x21, 0x00


	//----- nvinfo : EIATTR_KPARAM_INFO
	.align		4
.L_31:
        /*0038*/ 	.byte	0x04, 0x17
        /*003a*/ 	.short	(.L_33 - .L_32)
.L_32:
        /*003c*/ 	.word	0x00000000
        /*0040*/ 	.short	0x0000
        /*0042*/ 	.short	0x0000
        /*0044*/ 	.byte	0x00, 0xf5, 0x21, 0x00


	//----- nvinfo : EIATTR_SPARSE_MMA_MASK
	.align		4
.L_33:
        /*0048*/ 	.byte	0x03, 0x50
        /*004a*/ 	.short	0x0000


	//----- nvinfo : EIATTR_MAXREG_COUNT
	.align		4
        /*004c*/ 	.byte	0x03, 0x1b
        /*004e*/ 	.short	0x00ff


	//----- nvinfo : EIATTR_NUM_BARRIERS
	.align		4
        /*0050*/ 	.byte	0x02, 0x4c
        /*0052*/ 	.byte	0x01
	.zero		1


	//----- nvinfo : EIATTR_MERCURY_ISA_VERSION
	.align		4
        /*0054*/ 	.byte	0x03, 0x5f
        /*0056*/ 	.short	0x0101


	//----- nvinfo : EIATTR_VRC_CTA_INIT_COUNT
	.align		4
        /*0058*/ 	.byte	0x02, 0x4a
	.zero		1
	.zero		1


	//----- nvinfo : EIATTR_EXIT_INSTR_OFFSETS
	.align		4
        /*005c*/ 	.byte	0x04, 0x1c
        /*005e*/ 	.short	(.L_35 - .L_34)


	//   ....[0]....
.L_34:
        /*0060*/ 	.word	0x00000810


	//   ....[1]....
        /*0064*/ 	.word	0x00000860


	//----- nvinfo : EIATTR_CBANK_PARAM_SIZE
	.align		4
.L_35:
        /*0068*/ 	.byte	0x03, 0x19
        /*006a*/ 	.short	0x001c


	//----- nvinfo : EIATTR_PARAM_CBANK
	.align		4
        /*006c*/ 	.byte	0x04, 0x0a
        /*006e*/ 	.short	(.L_37 - .L_36)
	.align		4
.L_36:
        /*0070*/ 	.word	index@(.nv.constant0._Z20singleMatMul_param_kILi32EEvPfS0_S0_i)
        /*0074*/ 	.short	0x0380
        /*0076*/ 	.short	0x001c


	//----- nvinfo : EIATTR_SW_WAR
	.align		4
.L_37:
        /*0078*/ 	.byte	0x04, 0x36
        /*007a*/ 	.short	(.L_39 - .L_38)
.L_38:
        /*007c*/ 	.word	0x00000008
.L_39:


//--------------------- .nv.info._Z20singleMatMul_param_kILi16EEvPfS0_S0_i --------------------------
	.section	.nv.info._Z20singleMatMul_param_kILi16EEvPfS0_S0_i,"",@"SHT_CUDA_INFO"
	.sectionflags	@""
	.align	4


	//----- nvinfo : EIATTR_CUDA_API_VERSION
	.align		4
        /*0000*/ 	.byte	0x04, 0x37
        /*0002*/ 	.short	(.L_41 - .L_40)
.L_40:
        /*0004*/ 	.word	0x00000082


	//----- nvinfo : EIATTR_KPARAM_INFO
	.align		4
.L_41:
        /*0008*/ 	.byte	0x04, 0x17
        /*000a*/ 	.short	(.L_43 - .L_42)
.L_42:
        /*000c*/ 	.word	0x00000000
        /*0010*/ 	.short	0x0003
        /*0012*/ 	.short	0x0018
        /*0014*/ 	.byte	0x00, 0xf0, 0x11, 0x00


	//----- nvinfo : EIATTR_KPARAM_INFO
	.align		4
.L_43:
        /*0018*/ 	.byte	0x04, 0x17
        /*001a*/ 	.short	(.L_45 - .L_44)
.L_44:
        /*001c*/ 	.word	0x00000000
        /*0020*/ 	.short	0x0002
        /*0022*/ 	.short	0x0010
        /*0024*/ 	.byte	0x00, 0xf5, 0x21, 0x00


	//----- nvinfo : EIATTR_KPARAM_INFO
	.align		4
.L_45:
        /*0028*/ 	.byte	0x04, 0x17
        /*002a*/ 	.short	(.L_47 - .L_46)
.L_46:
        /*002c*/ 	.word	0x00000000
        /*0030*/ 	.short	0x0001
        /*0032*/ 	.short	0x0008
        /*0034*/ 	.byte	0x00, 0xf5, 0x21, 0x00


	//----- nvinfo : EIATTR_KPARAM_INFO
	.align		4
.L_47:
        /*0038*/ 	.byte	0x04, 0x17
        /*003a*/ 	.short	(.L_49 - .L_48)
.L_48:
        /*003c*/ 	.word	0x00000000
        /*0040*/ 	.short	0x0000
        /*0042*/ 	.short	0x0000
        /*0044*/ 	.byte	0x00, 0xf5, 0x21, 0x00


	//----- nvinfo : EIATTR_SPARSE_MMA_MASK
	.align		4
.L_49:
        /*0048*/ 	.byte	0x03, 0x50
        /*004a*/ 	.short	0x0000


	//----- nvinfo : EIATTR_MAXREG_COUNT
	.align		4
        /*004c*/ 	.byte	0x03, 0x1b
        /*004e*/ 	.short	0x00ff


	//----- nvinfo : EIATTR_NUM_BARRIERS
	.align		4
        /*0050*/ 	.byte	0x02, 0x4c
        /*0052*/ 	.byte	0x01
	.zero		1


	//----- nvinfo : EIATTR_MERCURY_ISA_VERSION
	.align		4
        /*0054*/ 	.byte	0x03, 0x5f
        /*0056*/ 	.short	0x0101


	//----- nvinfo : EIATTR_VRC_CTA_INIT_COUNT
	.align		4
        /*0058*/ 	.byte	0x02, 0x4a
	.zero		1
	.zero		1


	//----- nvinfo : EIATTR_EXIT_INSTR_OFFSETS
	.align		4
        /*005c*/ 	.byte	0x04, 0x1c
        /*005e*/ 	.short	(.L_51 - .L_50)


	//   ....[0]....
.L_50:
        /*0060*/ 	.word	0x000005d0


	//   ....[1]....
        /*0064*/ 	.word	0x00000620


	//----- nvinfo : EIATTR_CBANK_PARAM_SIZE
	.align		4
.L_51:
        /*0068*/ 	.byte	0x03, 0x19
        /*006a*/ 	.short	0x001c


	//----- nvinfo : EIATTR_PARAM_CBANK
	.align		4
        /*006c*/ 	.byte	0x04, 0x0a
        /*006e*/ 	.short	(.L_53 - .L_52)
	.align		4
.L_52:
        /*0070*/ 	.word	index@(.nv.constant0._Z20singleMatMul_param_kILi16EEvPfS0_S0_i)
        /*0074*/ 	.short	0x0380
        /*0076*/ 	.short	0x001c


	//----- nvinfo : EIATTR_SW_WAR
	.align		4
.L_53:
        /*0078*/ 	.byte	0x04, 0x36
        /*007a*/ 	.short	(.L_55 - .L_54)
.L_54:
        /*007c*/ 	.word	0x00000008
.L_55:


//--------------------- .nv.info._Z20singleMatMul_param_kILi8EEvPfS0_S0_i --------------------------
	.section	.nv.info._Z20singleMatMul_param_kILi8EEvPfS0_S0_i,"",@"SHT_CUDA_INFO"
	.sectionflags	@""
	.align	4


	//----- nvinfo : EIATTR_CUDA_API_VERSION
	.align		4
        /*0000*/ 	.byte	0x04, 0x37
        /*0002*/ 	.short	(.L_57 - .L_56)
.L_56:
        /*0004*/ 	.word	0x00000082


	//----- nvinfo : EIATTR_KPARAM_INFO
	.align		4
.L_57:
        /*0008*/ 	.byte	0x04, 0x17
        /*000a*/ 	.short	(.L_59 - .L_58)
.L_58:
        /*000c*/ 	.word	0x00000000
        /*0010*/ 	.short	0x0003
        /*0012*/ 	.short	0x0018
        /*0014*/ 	.byte	0x00, 0xf0, 0x11, 0x00


	//----- nvinfo : EIATTR_KPARAM_INFO
	.align		4
.L_59:
        /*0018*/ 	.byte	0x04, 0x17
        /*001a*/ 	.short	(.L_61 - .L_60)
.L_60:
        /*001c*/ 	.word	0x00000000
        /*0020*/ 	.short	0x0002
        /*0022*/ 	.short	0x0010
        /*0024*/ 	.byte	0x00, 0xf5, 0x21, 0x00


	//----- nvinfo : EIATTR_KPARAM_INFO
	.align		4
.L_61:
        /*0028*/ 	.byte	0x04, 0x17
        /*002a*/ 	.short	(.L_63 - .L_62)
.L_62:
        /*002c*/ 	.word	0x00000000
        /*0030*/ 	.short	0x0001
        /*0032*/ 	.short	0x0008
        /*0034*/ 	.byte	0x00, 0xf5, 0x21, 0x00


	//----- nvinfo : EIATTR_KPARAM_INFO
	.align		4
.L_63:
        /*0038*/ 	.byte	0x04, 0x17
        /*003a*/ 	.short	(.L_65 - .L_64)
.L_64:
        /*003c*/ 	.word	0x00000000
        /*0040*/ 	.short	0x0000
        /*0042*/ 	.short	0x0000
        /*0044*/ 	.byte	0x00, 0xf5, 0x21, 0x00


	//----- nvinfo : EIATTR_SPARSE_MMA_MASK
	.align		4
.L_65:
        /*0048*/ 	.byte	0x03, 0x50
        /*004a*/ 	.short	0x0000


	//----- nvinfo : EIATTR_MAXREG_COUNT
	.align		4
        /*004c*/ 	.byte	0x03, 0x1b
        /*004e*/ 	.short	0x00ff


	//----- nvinfo : EIATTR_NUM_BARRIERS
	.align		4
        /*0050*/ 	.byte	0x02, 0x4c
        /*0052*/ 	.byte	0x01
	.zero		1


	//----- nvinfo : EIATTR_MERCURY_ISA_VERSION
	.align		4
        /*0054*/ 	.byte	0x03, 0x5f
        /*0056*/ 	.short	0x0101


	//----- nvinfo : EIATTR_VRC_CTA_INIT_COUNT
	.align		4
        /*0058*/ 	.byte	0x02, 0x4a
	.zero		1
	.zero		1


	//----- nvinfo : EIATTR_EXIT_INSTR_OFFSETS
	.align		4
        /*005c*/ 	.byte	0x04, 0x1c
        /*005e*/ 	.short	(.L_67 - .L_66)


	//   ....[0]....
.L_66:
        /*0060*/ 	.word	0x000009e0


	//   ....[1]....
        /*0064*/ 	.word	0x00000a30


	//----- nvinfo : EIATTR_CBANK_PARAM_SIZE
	.align		4
.L_67:
        /*0068*/ 	.byte	0x03, 0x19
        /*006a*/ 	.short	0x001c


	//----- nvinfo : EIATTR_PARAM_CBANK
	.align		4
        /*006c*/ 	.byte	0x04, 0x0a
        /*006e*/ 	.short	(.L_69 - .L_68)
	.align		4
.L_68:
        /*0070*/ 	.word	index@(.nv.constant0._Z20singleMatMul_param_kILi8EEvPfS0_S0_i)
        /*0074*/ 	.short	0x0380
        /*0076*/ 	.short	0x001c


	//----- nvinfo : EIATTR_SW_WAR
	.align		4
.L_69:
        /*0078*/ 	.byte	0x04, 0x36
        /*007a*/ 	.short	(.L_71 - .L_70)
.L_70:
        /*007c*/ 	.word	0x00000008
.L_71:


//--------------------- .nv.info._Z20singleMatMul_param_kILi4EEvPfS0_S0_i --------------------------
	.section	.nv.info._Z20singleMatMul_param_kILi4EEvPfS0_S0_i,"",@"SHT_CUDA_INFO"
	.sectionflags	@""
	.align	4


	//----- nvinfo : EIATTR_CUDA_API_VERSION
	.align		4
        /*0000*/ 	.byte	0x04, 0x37
        /*0002*/ 	.short	(.L_73 - .L_72)
.L_72:
        /*0004*/ 	.word	0x00000082


	//----- nvinfo : EIATTR_KPARAM_INFO
	.align		4
.L_73:
        /*0008*/ 	.byte	0x04, 0x17
        /*000a*/ 	.short	(.L_75 - .L_74)
.L_74:
        /*000c*/ 	.word	0x00000000
        /*0010*/ 	.short	0x0003
        /*0012*/ 	.short	0x0018
        /*0014*/ 	.byte	0x00, 0xf0, 0x11, 0x00


	//----- nvinfo : EIATTR_KPARAM_INFO
	.align		4
.L_75:
        /*0018*/ 	.byte	0x04, 0x17
        /*001a*/ 	.short	(.L_77 - .L_76)
.L_76:
        /*001c*/ 	.word	0x00000000
        /*0020*/ 	.short	0x0002
        /*0022*/ 	.short	0x0010
        /*0024*/ 	.byte	0x00, 0xf5, 0x21, 0x00


	//----- nvinfo : EIATTR_KPARAM_INFO
	.align		4
.L_77:
        /*0028*/ 	.byte	0x04, 0x17
        /*002a*/ 	.short	(.L_79 - .L_78)
.L_78:
        /*002c*/ 	.word	0x00000000
        /*0030*/ 	.short	0x0001
        /*0032*/ 	.short	0x0008
        /*0034*/ 	.byte	0x00, 0xf5, 0x21, 0x00


	//----- nvinfo : EIATTR_KPARAM_INFO
	.align		4
.L_79:
        /*0038*/ 	.byte	0x04, 0x17
        /*003a*/ 	.short	(.L_81 - .L_80)
.L_80:
        /*003c*/ 	.word	0x00000000
        /*0040*/ 	.short	0x0000
        /*0042*/ 	.short	0x0000
        /*0044*/ 	.byte	0x00, 0xf5, 0x21, 0x00


	//----- nvinfo : EIATTR_SPARSE_MMA_MASK
	.align		4
.L_81:
        /*0048*/ 	.byte	0x03, 0x50
        /*004a*/ 	.short	0x0000


	//----- nvinfo : EIATTR_MAXREG_COUNT
	.align		4
        /*004c*/ 	.byte	0x03, 0x1b
        /*004e*/ 	.short	0x00ff


	//----- nvinfo : EIATTR_NUM_BARRIERS
	.align		4
        /*0050*/ 	.byte	0x02, 0x4c
        /*0052*/ 	.byte	0x01
	.zero		1


	//----- nvinfo : EIATTR_MERCURY_ISA_VERSION
	.align		4
        /*0054*/ 	.byte	0x03, 0x5f
        /*0056*/ 	.short	0x0101


	//----- nvinfo : EIATTR_VRC_CTA_INIT_COUNT
	.align		4
        /*0058*/ 	.byte	0x02, 0x4a
	.zero		1
	.zero		1


	//----- nvinfo : EIATTR_EXIT_INSTR_OFFSETS
	.align		4
        /*005c*/ 	.byte	0x04, 0x1c
        /*005e*/ 	.short	(.L_83 - .L_82)


	//   ....[0]....
.L_82:
        /*0060*/ 	.word	0x00000820


	//   ....[1]....
        /*0064*/ 	.word	0x00000870


	//----- nvinfo : EIATTR_CBANK_PARAM_SIZE
	.align		4
.L_83:
        /*0068*/ 	.byte	0x03, 0x19
        /*006a*/ 	.short	0x001c


	//----- nvinfo : EIATTR_PARAM_CBANK
	.align		4
        /*006c*/ 	.byte	0x04, 0x0a
        /*006e*/ 	.short	(.L_85 - .L_84)
	.align		4
.L_84:
        /*0070*/ 	.word	index@(.nv.constant0._Z20singleMatMul_param_kILi4EEvPfS0_S0_i)
        /*0074*/ 	.short	0x0380
        /*0076*/ 	.short	0x001c


	//----- nvinfo : EIATTR_SW_WAR
	.align		4
.L_85:
        /*0078*/ 	.byte	0x04, 0x36
        /*007a*/ 	.short	(.L_87 - .L_86)
.L_86:
        /*007c*/ 	.word	0x00000008
.L_87:


//--------------------- .nv.callgraph             --------------------------
	.section	.nv.callgraph,"",@"SHT_CUDA_CALLGRAPH"
	.align	4
	.sectionentsize	8
	.align		4
        /*0000*/ 	.word	0x00000000
	.align		4
        /*0004*/ 	.word	0xffffffff
	.align		4
        /*0008*/ 	.word	0x00000000
	.align		4
        /*000c*/ 	.word	0xfffffffe
	.align		4
        /*0010*/ 	.word	0x00000000
	.align		4
        /*0014*/ 	.word	0xfffffffd
	.align		4
        /*0018*/ 	.word	0x00000000
	.align		4
        /*001c*/ 	.word	0xfffffffc


//--------------------- .text._Z20singleMatMul_param_kILi32EEvPfS0_S0_i --------------------------
	.section	.text._Z20singleMatMul_param_kILi32EEvPfS0_S0_i,"ax",@progbits
	.align	128
        .global         _Z20singleMatMul_param_kILi32EEvPfS0_S0_i
        .type           _Z20singleMatMul_param_kILi32EEvPfS0_S0_i,@function
        .size           _Z20singleMatMul_param_kILi32EEvPfS0_S0_i,(.L_x_14 - _Z20singleMatMul_param_kILi32EEvPfS0_S0_i)
        .other          _Z20singleMatMul_param_kILi32EEvPfS0_S0_i,@"STO_CUDA_ENTRY STV_DEFAULT"
_Z20singleMatMul_param_kILi32EEvPfS0_S0_i:
.text._Z20singleMatMul_param_kILi32EEvPfS0_S0_i:
[----:B------:R-:W-:Y:S01]  /*0000*/  LDC R1, c[0x0][0x37c] ;  /* 0x0000df00ff017b82 */ /* 0x000fe20000000800 */
[----:B------:R-:W0:Y:S01]  /*0010*/  LDCU UR4, c[0x0][0x398] ;  /* 0x00007300ff0477ac */ /* 0x000e220008000800 */
[----:B------:R-:W1:Y:S01]  /*0020*/  S2R R20, SR_CTAID.X ;  /* 0x0000000000147919 */ /* 0x000e620000002500 */
[----:B------:R-:W-:Y:S01]  /*0030*/  HFMA2 R25, -RZ, RZ, 0, 0 ;  /* 0x00000000ff197431 */ /* 0x000fe200000001ff */
[----:B------:R-:W2:Y:S01]  /*0040*/  LDCU.64 UR8, c[0x0][0x358] ;  /* 0x00006b00ff0877ac */ /* 0x000ea20008000a00 */
[----:B------:R-:W1:Y:S01]  /*0050*/  S2R R18, SR_TID.X ;  /* 0x0000000000127919 */ /* 0x000e620000002100 */
[----:B------:R-:W3:Y:S01]  /*0060*/  S2R R4, SR_CTAID.Y ;  /* 0x0000000000047919 */ /* 0x000ee20000002600 */
[----:B------:R-:W3:Y:S01]  /*0070*/  S2R R19, SR_TID.Y ;  /* 0x0000000000137919 */ /* 0x000ee20000002200 */
[----:B0-----:R-:W-:-:S04]  /*0080*/  MOV R6, UR4 ;  /* 0x0000000400067c02 */ /* 0x001fc80008000f00 */
[----:B------:R-:W-:Y:S02]  /*0090*/  ISETP.GE.AND P0, PT, R6, 0x1, PT ;  /* 0x000000010600780c */ /* 0x000fe40003f06270 */
[----:B-1----:R-:W-:Y:S02]  /*00a0*/  LEA R20, R20, R18, 0x5 ;  /* 0x0000001214147211 */ /* 0x002fe400078e28ff */
[----:B---3--:R-:W-:-:S09]  /*00b0*/  LEA R21, R4, R19, 0x5 ;  /* 0x0000001304157211 */ /* 0x008fd200078e28ff */
[----:B--2---:R-:W-:Y:S05]  /*00c0*/  @!P0 BRA `(.L_x_0) ;  /* 0x0000000400c88947 */ /* 0x004fea0003800000 */
[----:B------:R-:W0:Y:S01]  /*00d0*/  S2UR UR6, SR_CgaCtaId ;  /* 0x00000000000679c3 */ /* 0x000e220000008800 */
[----:B------:R-:W-:Y:S01]  /*00e0*/  UMOV UR4, 0x400 ;  /* 0x0000040000047882 */ /* 0x000fe20000000000 */
[-CC-:B------:R-:W-:Y:S01]  /*00f0*/  IMAD R17, R18, R6.reuse, R19.reuse ;  /* 0x0000000612117224 */ /* 0x180fe200078e0213 */
[----:B------:R-:W-:Y:S01]  /*0100*/  UIADD3 UR5, UPT, UPT, UR4, 0x1000, URZ ;  /* 0x0000100004057890 */ /* 0x000fe2000fffe0ff */
[----:B------:R-:W-:Y:S01]  /*0110*/  IADD3 R2, PT, PT, R6, 0x1f, RZ ;  /* 0x0000001f06027810 */ /* 0x000fe20007ffe0ff */
[----:B------:R-:W-:Y:S01]  /*0120*/  IMAD R7, R20, R6, R19 ;  /* 0x0000000614077224 */ /* 0x000fe200078e0213 */
[----:B------:R-:W-:Y:S02]  /*0130*/  MOV R25, RZ ;  /* 0x000000ff00197202 */ /* 0x000fe40000000f00 */
[----:B------:R-:W1:Y:S01]  /*0140*/  LDC R0, c[0x0][0x398] ;  /* 0x0000e600ff007b82 */ /* 0x000e620000000800 */
[----:B------:R-:W-:Y:S02]  /*0150*/  LEA R17, R4, R17, 0x5 ;  /* 0x0000001104117211 */ /* 0x000fe400078e28ff */
[----:B------:R-:W-:-:S02]  /*0160*/  SHF.R.U32.HI R2, RZ, 0x5, R2 ;  /* 0x00000005ff027819 */ /* 0x000fc40000011602 */
[----:B------:R-:W-:Y:S02]  /*0170*/  LEA R4, R18, R19, 0x5 ;  /* 0x0000001312047211 */ /* 0x000fe400078e28ff */
[----:B------:R-:W-:Y:S01]  /*0180*/  IADD3 R16, PT, PT, -R2, RZ, RZ ;  /* 0x000000ff02107210 */ /* 0x000fe20007ffe1ff */
[----:B------:R-:W2:Y:S01]  /*0190*/  LDC.64 R22, c[0x0][0x380] ;  /* 0x0000e000ff167b82 */ /* 0x000ea20000000a00 */
[----:B0-----:R-:W-:Y:S02]  /*01a0*/  ULEA UR4, UR6, UR4, 0x18 ;  /* 0x0000000406047291 */ /* 0x001fe4000f8ec0ff */
[----:B------:R-:W-:-:S04]  /*01b0*/  ULEA UR5, UR6, UR5, 0x18 ;  /* 0x0000000506057291 */ /* 0x000fc8000f8ec0ff */
[----:B------:R-:W-:Y:S02]  /*01c0*/  LEA R5, R4, UR4, 0x2 ;  /* 0x0000000404057c11 */ /* 0x000fe4000f8e10ff */
[----:B------:R-:W-:Y:S02]  /*01d0*/  LEA R3, R18, UR4, 0x7 ;  /* 0x0000000412037c11 */ /* 0x000fe4000f8e38ff */
[----:B------:R-:W-:Y:S02]  /*01e0*/  LEA R4, R4, UR5, 0x2 ;  /* 0x0000000504047c11 */ /* 0x000fe4000f8e10ff */
[----:B------:R-:W-:-:S07]  /*01f0*/  LEA R2, R19, UR5, 0x2 ;  /* 0x0000000513027c11 */ /* 0x000fce000f8e10ff */
.L_x_1:
[----:B-1----:R-:W-:Y:S01]  /*0200*/  MOV R6, R0 ;  /* 0x0000000000067202 */ /* 0x002fe20000000f00 */
[----:B------:R-:W-:Y:S01]  /*0210*/  HFMA2 R24, -RZ, RZ, 0, 0 ;  /* 0x00000000ff187431 */ /* 0x000fe200000001ff */
[----:B------:R-:W-:Y:S02]  /*0220*/  VIMNMX R9, PT, PT, R20, R19, !PT ;  /* 0x0000001314097248 */ /* 0x000fe40007fe0100 */
[-C--:B------:R-:W-:Y:S02]  /*0230*/  ISETP.GE.U32.AND P0, PT, R21, R6.reuse, PT ;  /* 0x000000061500720c */ /* 0x080fe40003f06070 */
[-C--:B------:R-:W-:Y:S01]  /*0240*/  ISETP.GE.AND P1, PT, R9, R6.reuse, PT ;  /* 0x000000060900720c */ /* 0x080fe20003f26270 */
[----:B--2---:R-:W-:Y:S01]  /*0250*/  IMAD.WIDE R8, R7, 0x4, R22 ;  /* 0x0000000407087825 */ /* 0x004fe200078e0216 */
[----:B------:R-:W-:Y:S02]  /*0260*/  ISETP.GE.OR P0, PT, R18, R6, P0 ;  /* 0x000000061200720c */ /* 0x000fe40000706670 */
[----:B------:R-:W-:-:S09]  /*0270*/  MOV R29, RZ ;  /* 0x000000ff001d7202 */ /* 0x000fd20000000f00 */
[----:B------:R-:W2:Y:S02]  /*0280*/  @!P1 LDG.E R24, desc[UR8][R8.64] ;  /* 0x0000000808189981 */ /* 0x000ea4000c1e1900 */
[----:B------:R-:W0:Y:S02]  /*0290*/  @!P0 LDC.64 R10, c[0x0][0x388] ;  /* 0x0000e200ff0a8b82 */ /* 0x000e240000000a00 */
[----:B0-----:R-:W-:-:S05]  /*02a0*/  @!P0 IMAD.WIDE R10, R17, 0x4, R10 ;  /* 0x00000004110a8825 */ /* 0x001fca00078e020a */
[----:B------:R-:W3:Y:S04]  /*02b0*/  @!P0 LDG.E R29, desc[UR8][R10.64] ;  /* 0x000000080a1d8981 */ /* 0x000ee8000c1e1900 */
[----:B--2---:R-:W-:Y:S04]  /*02c0*/  STS [R5], R24 ;  /* 0x0000001805007388 */ /* 0x004fe80000000800 */
[----:B---3--:R-:W-:Y:S01]  /*02d0*/  STS [R4], R29 ;  /* 0x0000001d04007388 */ /* 0x008fe20000000800 */
[----:B------:R-:W-:Y:S06]  /*02e0*/  BAR.SYNC.DEFER_BLOCKING 0x0 ;  /* 0x0000000000007b1d */ /* 0x000fec0000010000 */
[----:B------:R-:W-:Y:S04]  /*02f0*/  LDS R26, [R2] ;  /* 0x00000000021a7984 */ /* 0x000fe80000000800 */
[----:B------:R-:W0:Y:S04]  /*0300*/  LDS.128 R12, [R3] ;  /* 0x00000000030c7984 */ /* 0x000e280000000c00 */
[----:B------:R-:W1:Y:S04]  /*0310*/  LDS R28, [R2+0x80] ;  /* 0x00008000021c7984 */ /* 0x000e680000000800 */
[----:B------:R-:W2:Y:S04]  /*0320*/  LDS R27, [R2+0x100] ;  /* 0x00010000021b7984 */ /* 0x000ea80000000800 */
[----:B------:R-:W-:Y:S04]  /*0330*/  LDS.128 R8, [R3+0x10] ;  /* 0x0000100003087984 */ /* 0x000fe80000000c00 */
[----:B------:R-:W-:Y:S01]  /*0340*/  LDS R24, [R2+0x280] ;  /* 0x0002800002187984 */ /* 0x000fe20000000800 */
[----:B0-----:R-:W-:-:S03]  /*0350*/  FFMA R26, R12, R26, R25 ;  /* 0x0000001a0c1a7223 */ /* 0x001fc60000000019 */
[----:B------:R-:W0:Y:S01]  /*0360*/  LDS R12, [R2+0x180] ;  /* 0x00018000020c7984 */ /* 0x000e220000000800 */
[----:B-1----:R-:W-:-:S03]  /*0370*/  FFMA R26, R28, R13, R26 ;  /* 0x0000000d1c1a7223 */ /* 0x002fc6000000001a */
[----:B------:R-:W1:Y:S01]  /*0380*/  LDS R13, [R2+0x200] ;  /* 0x00020000020d7984 */ /* 0x000e620000000800 */
[----:B--2---:R-:W-:-:S03]  /*0390*/  FFMA R27, R27, R14, R26 ;  /* 0x0000000e1b1b7223 */ /* 0x004fc6000000001a */
[----:B------:R-:W2:Y:S01]  /*03a0*/  LDS R25, [R2+0x300] ;  /* 0x0003000002197984 */ /* 0x000ea20000000800 */
[----:B0-----:R-:W-:-:S03]  /*03b0*/  FFMA R15, R12, R15, R27 ;  /* 0x0000000f0c0f7223 */ /* 0x001fc6000000001b */
[----:B------:R-:W-:Y:S01]  /*03c0*/  LDS R27, [R2+0x400] ;  /* 0x00040000021b7984 */ /* 0x000fe20000000800 */
[----:B-1----:R-:W-:-:S03]  /*03d0*/  FFMA R13, R8, R13, R15 ;  /* 0x0000000d080d7223 */ /* 0x002fc6000000000f */
[----:B------:R-:W0:Y:S01]  /*03e0*/  LDS R8, [R2+0x380] ;  /* 0x0003800002087984 */ /* 0x000e220000000800 */
[----:B------:R-:W-:-:S03]  /*03f0*/  FFMA R26, R24, R9, R13 ;  /* 0x00000009181a7223 */ /* 0x000fc6000000000d */
[----:B------:R-:W1:Y:S04]  /*0400*/  LDS.128 R12, [R3+0x20] ;  /* 0x00002000030c7984 */ /* 0x000e680000000c00 */
[----:B------:R-:W3:Y:S01]  /*0410*/  LDS R24, [R2+0x480] ;  /* 0x0004800002187984 */ /* 0x000ee20000000800 */
[----:B--2---:R-:W-:-:S03]  /*0420*/  FFMA R9, R25, R10, R26 ;  /* 0x0000000a19097223 */ /* 0x004fc6000000001a */
[----:B------:R-:W2:Y:S01]  /*0430*/  LDS R25, [R2+0x500] ;  /* 0x0005000002197984 */ /* 0x000ea20000000800 */
[----:B0-----:R-:W-:-:S04]  /*0440*/  FFMA R9, R8, R11, R9 ;  /* 0x0000000b08097223 */ /* 0x001fc80000000009 */
[----:B-1----:R-:W-:Y:S02]  /*0450*/  FFMA R9, R12, R27, R9 ;  /* 0x0000001b0c097223 */ /* 0x002fe40000000009 */
[----:B------:R-:W0:Y:S02]  /*0460*/  LDS R12, [R2+0x580] ;  /* 0x00058000020c7984 */ /* 0x000e240000000800 */
[----:B---3--:R-:W-:Y:S02]  /*0470*/  FFMA R26, R24, R13, R9 ;  /* 0x0000000d181a7223 */ /* 0x008fe40000000009 */
[----:B------:R-:W-:Y:S04]  /*0480*/  LDS R27, [R2+0x600] ;  /* 0x00060000021b7984 */ /* 0x000fe80000000800 */
        /* <DEDUP_REMOVED lines=36> */
[----:B------:R-:W1:Y:S01]  /*06d0*/  LDS.128 R8, [R3+0x70] ;  /* 0x0000700003087984 */ /* 0x000e620000000c00 */
[----:B--2---:R-:W-:-:S03]  /*06e0*/  FFMA R25, R25, R14, R24 ;  /* 0x0000000e19197223 */ /* 0x004fc60000000018 */
[----:B------:R-:W2:Y:S04]  /*06f0*/  LDS R27, [R2+0xe80] ;  /* 0x000e8000021b7984 */ /* 0x000ea80000000800 */
[----:B------:R-:W3:Y:S04]  /*0700*/  LDS R24, [R2+0xf00] ;  /* 0x000f000002187984 */ /* 0x000ee80000000800 */
[----:B------:R-:W4:Y:S01]  /*0710*/  LDS R14, [R2+0xf80] ;  /* 0x000f8000020e7984 */ /* 0x000f220000000800 */
[----:B------:R-:W-:Y:S01]  /*0720*/  IADD3 R16, PT, PT, R16, 0x1, RZ ;  /* 0x0000000110107810 */ /* 0x000fe20007ffe0ff */
[----:B------:R-:W-:Y:S03]  /*0730*/  BAR.SYNC.DEFER_BLOCKING 0x0 ;  /* 0x0000000000007b1d */ /* 0x000fe60000010000 */
[----:B------:R-:W-:Y:S01]  /*0740*/  ISETP.NE.AND P0, PT, R16, RZ, PT ;  /* 0x000000ff1000720c */ /* 0x000fe20003f05270 */
[----:B0-----:R-:W-:-:S04]  /*0750*/  FFMA R15, R12, R15, R25 ;  /* 0x0000000f0c0f7223 */ /* 0x001fc80000000019 */
[----:B-1----:R-:W-:-:S04]  /*0760*/  FFMA R8, R8, R13, R15 ;  /* 0x0000000d08087223 */ /* 0x002fc8000000000f */
[----:B--2---:R-:W-:-:S04]  /*0770*/  FFMA R9, R27, R9, R8 ;  /* 0x000000091b097223 */ /* 0x004fc80000000008 */
[----:B---3--:R-:W-:Y:S01]  /*0780*/  FFMA R9, R24, R10, R9 ;  /* 0x0000000a18097223 */ /* 0x008fe20000000009 */
[----:B------:R-:W-:Y:S02]  /*0790*/  IADD3 R7, PT, PT, R7, 0x20, RZ ;  /* 0x0000002007077810 */ /* 0x000fe40007ffe0ff */
[----:B------:R-:W-:Y:S01]  /*07a0*/  IADD3 R19, PT, PT, R19, 0x20, RZ ;  /* 0x0000002013137810 */ /* 0x000fe20007ffe0ff */
[----:B----4-:R-:W-:Y:S01]  /*07b0*/  FFMA R25, R14, R11, R9 ;  /* 0x0000000b0e197223 */ /* 0x010fe20000000009 */
[----:B------:R-:W-:Y:S02]  /*07c0*/  IADD3 R18, PT, PT, R18, 0x20, RZ ;  /* 0x0000002012127810 */ /* 0x000fe40007ffe0ff */
[----:B------:R-:W-:Y:S01]  /*07d0*/  LEA R17, R6, R17, 0x5 ;  /* 0x0000001106117211 */ /* 0x000fe200078e28ff */
[----:B------:R-:W-:Y:S06]  /*07e0*/  @P0 BRA `(.L_x_1) ;  /* 0xfffffff800840947 */ /* 0x000fec000383ffff */
.L_x_0:
[----:B------:R-:W-:-:S04]  /*07f0*/  VIMNMX R3, PT, PT, R20, R21, !PT ;  /* 0x0000001514037248 */ /* 0x000fc80007fe0100 */
[----:B------:R-:W-:-:S13]  /*0800*/  ISETP.GE.AND P0, PT, R3, R6, PT ;  /* 0x000000060300720c */ /* 0x000fda0003f06270 */
[----:B------:R-:W-:Y:S05]  /*0810*/  @P0 EXIT ;  /* 0x000000000000094d */ /* 0x000fea0003800000 */
[----:B------:R-:W0:Y:S01]  /*0820*/  LDC.64 R2, c[0x0][0x390] ;  /* 0x0000e400ff027b82 */ /* 0x000e220000000a00 */
[----:B------:R-:W-:-:S04]  /*0830*/  IMAD R21, R20, R6, R21 ;  /* 0x0000000614157224 */ /* 0x000fc800078e0215 */
[----:B0-----:R-:W-:-:S05]  /*0840*/  IMAD.WIDE R2, R21, 0x4, R2 ;  /* 0x0000000415027825 */ /* 0x001fca00078e0202 */
[----:B------:R-:W-:Y:S01]  /*0850*/  STG.E desc[UR8][R2.64], R25 ;  /* 0x0000001902007986 */ /* 0x000fe2000c101908 */
[----:B------:R-:W-:Y:S05]  /*0860*/  EXIT ;  /* 0x000000000000794d */ /* 0x000fea0003800000 */
.L_x_2:
[----:B------:R-:W-:-:S00]  /*0870*/  BRA `(.L_x_2) ;  /* 0xfffffffc00fc7947 */ /* 0x000fc0000383ffff */
[----:B------:R-:W-:-:S00]  /*0880*/  NOP ;  /* 0x0000000000007918 */ /* 0x000fc00000000000 */
[----:B------:R-:W-:-:S00]  /*0890*/  NOP ;  /* 0x0000000000007918 */ /* 0x000fc00000000000 */
[----:B------:R-:W-:-:S00]  /*08a0*/  NOP ;  /* 0x0000000000007918 */ /* 0x000fc00000000000 */
[----:B------:R-:W-:-:S00]  /*08b0*/  NOP ;  /* 0x0000000000007918 */ /* 0x000fc00000000000 */
[----:B------:R-:W-:-:S00]  /*08c0*/  NOP ;  /* 0x0000000000007918 */ /* 0x000fc00000000000 */
[----:B------:R-:W-:-:S00]  /*08d0*/  NOP ;  /* 0x0000000000007918 */ /* 0x000fc00000000000 */
[----:B------:R-:W-:-:S00]  /*08e0*/  NOP ;  /* 0x0000000000007918 */ /* 0x000fc00000000000 */
[----:B------:R-:W-:-:S00]  /*08f0*/  NOP ;  /* 0x0000000000007918 */ /* 0x000fc00000000000 */
.L_x_14:


//--------------------- .text._Z20singleMatMul_param_kILi16EEvPfS0_S0_i --------------------------
	.section	.text._Z20singleMatMul_param_kILi16EEvPfS0_S0_i,"ax",@progbits
	.align	128
        .global         _Z20singleMatMul_param_kILi16EEvPfS0_S0_i
        .type           _Z20singleMatMul_param_kILi16EEvPfS0_S0_i,@function
        .size           _Z20singleMatMul_param_kILi16EEvPfS0_S0_i,(.L_x_15 - _Z20singleMatMul_param_kILi16EEvPfS0_S0_i)
        .other          _Z20singleMatMul_param_kILi16EEvPfS0_S0_i,@"STO_CUDA_ENTRY STV_DEFAULT"
_Z20singleMatMul_param_kILi16EEvPfS0_S0_i:
.text._Z20singleMatMul_param_kILi16EEvPfS0_S0_i:
        /* <DEDUP_REMOVED lines=10> */
[----:B-1----:R-:W-:Y:S01]  /*00a0*/  LEA R5, R5, R3, 0x4 ;  /* 0x0000000305057211 */ /* 0x002fe200078e20ff */
[----:B---3--:R-:W-:-:S10]  /*00b0*/  IMAD R4, R10, 0x10, R2 ;  /* 0x000000100a047824 */ /* 0x008fd400078e0202 */
[----:B--2---:R-:W-:Y:S05]  /*00c0*/  @!P0 BRA `(.L_x_3) ;  /* 0x0000000400388947 */ /* 0x004fea0003800000 */
[----:B------:R-:W0:Y:S01]  /*00d0*/  S2UR UR6, SR_CgaCtaId ;  /* 0x00000000000679c3 */ /* 0x000e220000008800 */
[----:B------:R-:W-:Y:S01]  /*00e0*/  UMOV UR4, 0x400 ;  /* 0x0000040000047882 */ /* 0x000fe20000000000 */
[----:B------:R-:W-:Y:S01]  /*00f0*/  IADD3 R8, PT, PT, R6, 0xf, RZ ;  /* 0x0000000f06087810 */ /* 0x000fe20007ffe0ff */
[----:B------:R-:W-:Y:S01]  /*0100*/  UIADD3 UR5, UPT, UPT, UR4, 0x400, URZ ;  /* 0x0000040004057890 */ /* 0x000fe2000fffe0ff */
[C-C-:B------:R-:W-:Y:S01]  /*0110*/  IMAD R20, R3.reuse, 0x10, R2.reuse ;  /* 0x0000001003147824 */ /* 0x140fe200078e0202 */
[----:B------:R-:W-:Y:S01]  /*0120*/  MOV R25, RZ ;  /* 0x000000ff00197202 */ /* 0x000fe20000000f00 */
[-C--:B------:R-:W-:Y:S01]  /*0130*/  IMAD R7, R3, R6.reuse, R2 ;  /* 0x0000000603077224 */ /* 0x080fe200078e0202 */
[----:B------:R-:W-:Y:S01]  /*0140*/  SHF.R.U32.HI R8, RZ, 0x4, R8 ;  /* 0x00000004ff087819 */ /* 0x000fe20000011608 */
[----:B------:R-:W1:Y:S01]  /*0150*/  LDC R0, c[0x0][0x398] ;  /* 0x0000e600ff007b82 */ /* 0x000e620000000800 */
[----:B------:R-:W-:Y:S02]  /*0160*/  IMAD R16, R5, R6, R2 ;  /* 0x0000000605107224 */ /* 0x000fe400078e0202 */
[----:B------:R-:W-:-:S02]  /*0170*/  LEA R7, R10, R7, 0x4 ;  /* 0x000000070a077211 */ /* 0x000fc400078e20ff */
[----:B------:R-:W-:-:S03]  /*0180*/  IADD3 R17, PT, PT, -R8, RZ, RZ ;  /* 0x000000ff08117210 */ /* 0x000fc60007ffe1ff */
[----:B------:R-:W2:Y:S01]  /*0190*/  LDC.64 R22, c[0x0][0x380] ;  /* 0x0000e000ff167b82 */ /* 0x000ea20000000a00 */
[----:B0-----:R-:W-:Y:S02]  /*01a0*/  ULEA UR4, UR6, UR4, 0x18 ;  /* 0x0000000406047291 */ /* 0x001fe4000f8ec0ff */
[----:B------:R-:W-:-:S04]  /*01b0*/  ULEA UR5, UR6, UR5, 0x18 ;  /* 0x0000000506057291 */ /* 0x000fc8000f8ec0ff */
[C---:B------:R-:W-:Y:S02]  /*01c0*/  LEA R18, R20.reuse, UR4, 0x2 ;  /* 0x0000000414127c11 */ /* 0x040fe4000f8e10ff */
[----:B------:R-:W-:Y:S02]  /*01d0*/  LEA R19, R3, UR4, 0x6 ;  /* 0x0000000403137c11 */ /* 0x000fe4000f8e30ff */
[----:B------:R-:W-:Y:S02]  /*01e0*/  LEA R20, R20, UR5, 0x2 ;  /* 0x0000000514147c11 */ /* 0x000fe4000f8e10ff */
[----:B------:R-:W-:-:S07]  /*01f0*/  LEA R21, R2, UR5, 0x2 ;  /* 0x0000000502157c11 */ /* 0x000fce000f8e10ff */
.L_x_4:
[----:B-1----:R-:W-:Y:S01]  /*0200*/  IMAD.MOV.U32 R6, RZ, RZ, R0 ;  /* 0x000000ffff067224 */ /* 0x002fe200078e0000 */
[----:B------:R-:W-:Y:S01]  /*0210*/  VIMNMX R9, PT, PT, R5, R2, !PT ;  /* 0x0000000205097248 */ /* 0x000fe20007fe0100 */
[----:B------:R-:W-:Y:S01]  /*0220*/  HFMA2 R24, -RZ, RZ, 0, 0 ;  /* 0x00000000ff187431 */ /* 0x000fe200000001ff */
[----:B------:R-:W-:Y:S02]  /*0230*/  MOV R29, RZ ;  /* 0x000000ff001d7202 */ /* 0x000fe40000000f00 */
[-C--:B------:R-:W-:Y:S02]  /*0240*/  ISETP.GE.U32.AND P0, PT, R4, R6.reuse, PT ;  /* 0x000000060400720c */ /* 0x080fe40003f06070 */
[-C--:B------:R-:W-:Y:S01]  /*0250*/  ISETP.GE.AND P1, PT, R9, R6.reuse, PT ;  /* 0x000000060900720c */ /* 0x080fe20003f26270 */
[----:B--2---:R-:W-:Y:S01]  /*0260*/  IMAD.WIDE R8, R16, 0x4, R22 ;  /* 0x0000000410087825 */ /* 0x004fe200078e0216 */
[----:B------:R-:W-:-:S11]  /*0270*/  ISETP.GE.OR P0, PT, R3, R6, P0 ;  /* 0x000000060300720c */ /* 0x000fd60000706670 */
[----:B------:R-:W2:Y:S02]  /*0280*/  @!P1 LDG.E R29, desc[UR8][R8.64] ;  /* 0x00000008081d9981 */ /* 0x000ea4000c1e1900 */
[----:B------:R-:W0:Y:S02]  /*0290*/  @!P0 LDC.64 R10, c[0x0][0x388] ;  /* 0x0000e200ff0a8b82 */ /* 0x000e240000000a00 */
[----:B0-----:R-:W-:-:S05]  /*02a0*/  @!P0 IMAD.WIDE R10, R7, 0x4, R10 ;  /* 0x00000004070a8825 */ /* 0x001fca00078e020a */
[----:B------:R-:W3:Y:S01]  /*02b0*/  @!P0 LDG.E R24, desc[UR8][R10.64] ;  /* 0x000000080a188981 */ /* 0x000ee2000c1e1900 */
[----:B------:R-:W-:-:S04]  /*02c0*/  IADD3 R17, PT, PT, R17, 0x1, RZ ;  /* 0x0000000111117810 */ /* 0x000fc80007ffe0ff */
[----:B------:R-:W-:Y:S01]  /*02d0*/  ISETP.NE.AND P0, PT, R17, RZ, PT ;  /* 0x000000ff1100720c */ /* 0x000fe20003f05270 */
[----:B------:R-:W-:Y:S01]  /*02e0*/  VIADD R16, R16, 0x10 ;  /* 0x0000001010107836 */ /* 0x000fe20000000000 */
[----:B------:R-:W-:Y:S02]  /*02f0*/  IADD3 R2, PT, PT, R2, 0x10, RZ ;  /* 0x0000001002027810 */ /* 0x000fe40007ffe0ff */
[----:B------:R-:W-:Y:S02]  /*0300*/  IADD3 R3, PT, PT, R3, 0x10, RZ ;  /* 0x0000001003037810 */ /* 0x000fe40007ffe0ff */
[----:B------:R-:W-:Y:S01]  /*0310*/  LEA R7, R6, R7, 0x4 ;  /* 0x0000000706077211 */ /* 0x000fe200078e20ff */
        /* <DEDUP_REMOVED lines=12> */
[----:B------:R-:W1:Y:S04]  /*03e0*/  LDS R13, [R21+0x100] ;  /* 0x00010000150d7984 */ /* 0x000e680000000800 */
[----:B------:R-:W3:Y:S01]  /*03f0*/  LDS R25, [R21+0x180] ;  /* 0x0001800015197984 */ /* 0x000ee20000000800 */
[----:B--2---:R-:W-:-:S04]  /*0400*/  FFMA R27, R27, R14, R26 ;  /* 0x0000000e1b1b7223 */ /* 0x004fc8000000001a */
[----:B0-----:R-:W-:Y:S02]  /*0410*/  FFMA R15, R12, R15, R27 ;  /* 0x0000000f0c0f7223 */ /* 0x001fe4000000001b */
[----:B------:R-:W-:Y:S02]  /*0420*/  LDS R27, [R21+0x200] ;  /* 0x00020000151b7984 */ /* 0x000fe40000000800 */
[----:B-1----:R-:W-:Y:S02]  /*0430*/  FFMA R13, R8, R13, R15 ;  /* 0x0000000d080d7223 */ /* 0x002fe4000000000f */
[----:B------:R-:W0:Y:S02]  /*0440*/  LDS R8, [R21+0x1c0] ;  /* 0x0001c00015087984 */ /* 0x000e240000000800 */
[----:B------:R-:W-:Y:S02]  /*0450*/  FFMA R26, R24, R9, R13 ;  /* 0x00000009181a7223 */ /* 0x000fe4000000000d */
[----:B------:R-:W1:Y:S04]  /*0460*/  LDS.128 R12, [R19+0x20] ;  /* 0x00002000130c7984 */ /* 0x000e680000000c00 */
[----:B------:R-:W2:Y:S01]  /*0470*/  LDS R24, [R21+0x240] ;  /* 0x0002400015187984 */ /* 0x000ea20000000800 */
[----:B---3--:R-:W-:-:S03]  /*0480*/  FFMA R9, R25, R10, R26 ;  /* 0x0000000a19097223 */ /* 0x008fc6000000001a */
[----:B------:R-:W3:Y:S01]  /*0490*/  LDS R25, [R21+0x280] ;  /* 0x0002800015197984 */ /* 0x000ee20000000800 */
[----:B0-----:R-:W-:-:S04]  /*04a0*/  FFMA R9, R8, R11, R9 ;  /* 0x0000000b08097223 */ /* 0x001fc80000000009 */
[----:B-1----:R-:W-:Y:S02]  /*04b0*/  FFMA R9, R12, R27, R9 ;  /* 0x0000001b0c097223 */ /* 0x002fe40000000009 */
[----:B------:R-:W0:Y:S02]  /*04c0*/  LDS R12, [R21+0x2c0] ;  /* 0x0002c000150c7984 */ /* 0x000e240000000800 */
[----:B--2---:R-:W-:Y:S02]  /*04d0*/  FFMA R24, R24, R13, R9 ;  /* 0x0000000d18187223 */ /* 0x004fe40000000009 */
[----:B------:R-:W-:Y:S04]  /*04e0*/  LDS R13, [R21+0x300] ;  /* 0x00030000150d7984 */ /* 0x000fe80000000800 */
[----:B------:R-:W1:Y:S01]  /*04f0*/  LDS.128 R8, [R19+0x30] ;  /* 0x0000300013087984 */ /* 0x000e620000000c00 */
[----:B---3--:R-:W-:-:S03]  /*0500*/  FFMA R25, R25, R14, R24 ;  /* 0x0000000e19197223 */ /* 0x008fc60000000018 */
[----:B------:R-:W2:Y:S04]  /*0510*/  LDS R27, [R21+0x340] ;  /* 0x00034000151b7984 */ /* 0x000ea80000000800 */
[----:B------:R-:W3:Y:S04]  /*0520*/  LDS R24, [R21+0x380] ;  /* 0x0003800015187984 */ /* 0x000ee80000000800 */
[----:B------:R-:W4:Y:S01]  /*0530*/  LDS R14, [R21+0x3c0] ;  /* 0x0003c000150e7984 */ /* 0x000f220000000800 */
[----:B0-----:R-:W-:-:S04]  /*0540*/  FFMA R15, R12, R15, R25 ;  /* 0x0000000f0c0f7223 */ /* 0x001fc80000000019 */
[----:B-1----:R-:W-:-:S04]  /*0550*/  FFMA R8, R8, R13, R15 ;  /* 0x0000000d08087223 */ /* 0x002fc8000000000f */
[----:B--2---:R-:W-:-:S04]  /*0560*/  FFMA R9, R27, R9, R8 ;  /* 0x000000091b097223 */ /* 0x004fc80000000008 */
[----:B---3--:R-:W-:-:S04]  /*0570*/  FFMA R9, R24, R10, R9 ;  /* 0x0000000a18097223 */ /* 0x008fc80000000009 */
[----:B----4-:R-:W-:Y:S01]  /*0580*/  FFMA R25, R14, R11, R9 ;  /* 0x0000000b0e197223 */ /* 0x010fe20000000009 */
[----:B------:R-:W-:Y:S06]  /*0590*/  BAR.SYNC.DEFER_BLOCKING 0x0 ;  /* 0x0000000000007b1d */ /* 0x000fec0000010000 */
[----:B------:R-:W-:Y:S05]  /*05a0*/  @P0 BRA `(.L_x_4) ;  /* 0xfffffffc00140947 */ /* 0x000fea000383ffff */
.L_x_3:
        /* <DEDUP_REMOVED lines=8> */
.L_x_5:
        /* <DEDUP_REMOVED lines=13> */
.L_x_15:


//--------------------- .text._Z20singleMatMul_param_kILi8EEvPfS0_S0_i --------------------------
	.section	.text._Z20singleMatMul_param_kILi8EEvPfS0_S0_i,"ax",@progbits
	.align	128
        .global         _Z20singleMatMul_param_kILi8EEvPfS0_S0_i
        .type           _Z20singleMatMul_param_kILi8EEvPfS0_S0_i,@function
        .size           _Z20singleMatMul_param_kILi8EEvPfS0_S0_i,(.L_x_16 - _Z20singleMatMul_param_kILi8EEvPfS0_S0_i)
        .other          _Z20singleMatMul_param_kILi8EEvPfS0_S0_i,@"STO_CUDA_ENTRY STV_DEFAULT"
_Z20singleMatMul_param_kILi8EEvPfS0_S0_i:
.text._Z20singleMatMul_param_kILi8EEvPfS0_S0_i:
        /* <DEDUP_REMOVED lines=9> */
[----:B------:R-:W-:Y:S01]  /*0090*/  ISETP.GE.AND P0, PT, R0, 0x1, PT ;  /* 0x000000010000780c */ /* 0x000fe20003f06270 */
[----:B-1----:R-:W-:Y:S01]  /*00a0*/  IMAD R25, R25, 0x8, R2 ;  /* 0x0000000819197824 */ /* 0x002fe200078e0202 */
[----:B---3--:R-:W-:-:S11]  /*00b0*/  LEA R23, R10, R3, 0x3 ;  /* 0x000000030a177211 */ /* 0x008fd600078e18ff */
[----:B--2---:R-:W-:Y:S05]  /*00c0*/  @!P0 BRA `(.L_x_6) ;  /* 0x00000008003c8947 */ /* 0x004fea0003800000 */
[----:B------:R-:W0:Y:S01]  /*00d0*/  S2UR UR6, SR_CgaCtaId ;  /* 0x00000000000679c3 */ /* 0x000e220000008800 */
[----:B------:R-:W-:Y:S01]  /*00e0*/  UMOV UR4, 0x400 ;  /* 0x0000040000047882 */ /* 0x000fe20000000000 */
[----:B------:R-:W-:Y:S01]  /*00f0*/  ISETP.GE.U32.AND P0, PT, R0, 0x9, PT ;  /* 0x000000090000780c */ /* 0x000fe20003f06070 */
[----:B------:R-:W-:Y:S01]  /*0100*/  UIADD3 UR5, UPT, UPT, UR4, 0x100, URZ ;  /* 0x0000010004057890 */ /* 0x000fe2000fffe0ff */
[----:B------:R-:W-:Y:S01]  /*0110*/  LEA R6, R2, R3, 0x3 ;  /* 0x0000000302067211 */ /* 0x000fe200078e18ff */
[----:B------:R-:W-:Y:S01]  /*0120*/  VIADD R22, R0, 0x7 ;  /* 0x0000000700167836 */ /* 0x000fe20000000000 */
[----:B------:R-:W-:Y:S02]  /*0130*/  MOV R27, RZ ;  /* 0x000000ff001b7202 */ /* 0x000fe40000000f00 */
[----:B------:R-:W-:Y:S01]  /*0140*/  MOV R8, RZ ;  /* 0x000000ff00087202 */ /* 0x000fe20000000f00 */
[----:B0-----:R-:W-:Y:S02]  /*0150*/  ULEA UR4, UR6, UR4, 0x18 ;  /* 0x0000000406047291 */ /* 0x001fe4000f8ec0ff */
[----:B------:R-:W-:-:S04]  /*0160*/  ULEA UR5, UR6, UR5, 0x18 ;  /* 0x0000000506057291 */ /* 0x000fc8000f8ec0ff */
[----:B------:R-:W-:Y:S02]  /*0170*/  LEA R4, R6, UR4, 0x2 ;  /* 0x0000000406047c11 */ /* 0x000fe4000f8e10ff */
[----:B------:R-:W-:Y:S02]  /*0180*/  LEA R5, R2, UR4, 0x5 ;  /* 0x0000000402057c11 */ /* 0x000fe4000f8e28ff */
[----:B------:R-:W-:Y:S02]  /*0190*/  LEA R6, R6, UR5, 0x2 ;  /* 0x0000000506067c11 */ /* 0x000fe4000f8e10ff */
[----:B------:R-:W-:Y:S01]  /*01a0*/  LEA R7, R3, UR5, 0x2 ;  /* 0x0000000503077c11 */ /* 0x000fe2000f8e10ff */
[----:B------:R-:W-:Y:S06]  /*01b0*/  @!P0 BRA `(.L_x_7) ;  /* 0x0000000400608947 */ /* 0x000fec0003800000 */
[C---:B------:R-:W-:Y:S01]  /*01c0*/  VIADD R8, R2.reuse, 0x8 ;  /* 0x0000000802087836 */ /* 0x040fe20000000000 */
[----:B------:R-:W-:Y:S01]  /*01d0*/  MOV R18, R3 ;  /* 0x0000000300127202 */ /* 0x000fe20000000f00 */
[--C-:B------:R-:W-:Y:S01]  /*01e0*/  IMAD R17, R2, R0, R3.reuse ;  /* 0x0000000002117224 */ /* 0x100fe200078e0203 */
[----:B------:R-:W-:Y:S01]  /*01f0*/  MOV R21, R2 ;  /* 0x0000000200157202 */ /* 0x000fe20000000f00 */
[-CC-:B------:R-:W-:Y:S01]  /*0200*/  IMAD R19, R8, R0.reuse, R3.reuse ;  /* 0x0000000008137224 */ /* 0x180fe200078e0203 */
[----:B------:R-:W-:Y:S01]  /*0210*/  SHF.R.U32.HI R8, RZ, 0x3, R22 ;  /* 0x00000003ff087819 */ /* 0x000fe20000011616 */
[----:B------:R-:W-:Y:S01]  /*0220*/  IMAD R16, R25, R0, R3 ;  /* 0x0000000019107224 */ /* 0x000fe200078e0203 */
[----:B------:R-:W-:Y:S01]  /*0230*/  LEA R17, R10, R17, 0x3 ;  /* 0x000000110a117211 */ /* 0x000fe200078e18ff */
[----:B------:R-:W-:Y:S01]  /*0240*/  IMAD.MOV.U32 R27, RZ, RZ, RZ ;  /* 0x000000ffff1b7224 */ /* 0x000fe200078e00ff */
[----:B------:R-:W-:Y:S02]  /*0250*/  LOP3.LUT R8, R8, 0xffffffe, RZ, 0xc0, !PT ;  /* 0x0ffffffe08087812 */ /* 0x000fe400078ec0ff */
[----:B------:R-:W-:-:S03]  /*0260*/  LEA R19, R10, R19, 0x3 ;  /* 0x000000130a137211 */ /* 0x000fc600078e18ff */
[----:B------:R-:W-:-:S07]  /*0270*/  IMAD.MOV R20, RZ, RZ, -R8 ;  /* 0x000000ffff147224 */ /* 0x000fce00078e0a08 */
.L_x_8:
[----:B------:R-:W0:Y:S01]  /*0280*/  LDC R0, c[0x0][0x398] ;  /* 0x0000e600ff007b82 */ /* 0x000e220000000800 */
[----:B------:R-:W-:Y:S01]  /*0290*/  VIMNMX R11, PT, PT, R25, R18, !PT ;  /* 0x00000012190b7248 */ /* 0x000fe20007fe0100 */
[----:B------:R-:W-:Y:S01]  /*02a0*/  HFMA2 R24, -RZ, RZ, 0, 0 ;  /* 0x00000000ff187431 */ /* 0x000fe200000001ff */
[----:B------:R-:W-:-:S05]  /*02b0*/  MOV R10, RZ ;  /* 0x000000ff000a7202 */ /* 0x000fca0000000f00 */
[----:B------:R-:W1:Y:S01]  /*02c0*/  LDC.64 R28, c[0x0][0x380] ;  /* 0x0000e000ff1c7b82 */ /* 0x000e620000000a00 */
[-C--:B0-----:R-:W-:Y:S02]  /*02d0*/  ISETP.GE.U32.AND P0, PT, R23, R0.reuse, PT ;  /* 0x000000001700720c */ /* 0x081fe40003f06070 */
[-C--:B------:R-:W-:Y:S02]  /*02e0*/  ISETP.GE.AND P2, PT, R11, R0.reuse, PT ;  /* 0x000000000b00720c */ /* 0x080fe40003f46270 */
[----:B------:R-:W-:Y:S01]  /*02f0*/  ISETP.GE.OR P1, PT, R21, R0, P0 ;  /* 0x000000001500720c */ /* 0x000fe20000726670 */
[----:B-1----:R-:W-:-:S10]  /*0300*/  IMAD.WIDE R28, R16, 0x4, R28 ;  /* 0x00000004101c7825 */ /* 0x002fd400078e021c */
        /* <DEDUP_REMOVED lines=11> */
[----:B------:R-:W-:Y:S01]  /*03c0*/  LDS R24, [R7+0xa0] ;  /* 0x0000a00007187984 */ /* 0x000fe20000000800 */
[----:B0-----:R-:W-:-:S03]  /*03d0*/  FFMA R26, R12, R26, R27 ;  /* 0x0000001a0c1a7223 */ /* 0x001fc6000000001b */
[----:B------:R-:W0:Y:S01]  /*03e0*/  LDS R12, [R7+0x60] ;  /* 0x00006000070c7984 */ /* 0x000e220000000800 */
[----:B-1----:R-:W-:-:S03]  /*03f0*/  FFMA R26, R9, R13, R26 ;  /* 0x0000000d091a7223 */ /* 0x002fc6000000001a */
[----:B------:R-:W-:Y:S01]  /*0400*/  LDS R13, [R7+0x80] ;  /* 0x00008000070d7984 */ /* 0x000fe20000000800 */
[----:B--2---:R-:W-:-:S03]  /*0410*/  FFMA R27, R11, R14, R26 ;  /* 0x0000000e0b1b7223 */ /* 0x004fc6000000001a */
[----:B------:R-:W1:Y:S01]  /*0420*/  LDS.128 R8, [R5+0x10] ;  /* 0x0000100005087984 */ /* 0x000e620000000c00 */
[----:B0-----:R-:W-:-:S04]  /*0430*/  FFMA R15, R12, R15, R27 ;  /* 0x0000000f0c0f7223 */ /* 0x001fc8000000001b */
[----:B-1----:R-:W-:Y:S02]  /*0440*/  FFMA R14, R8, R13, R15 ;  /* 0x0000000d080e7223 */ /* 0x002fe4000000000f */
[----:B------:R-:W0:Y:S04]  /*0450*/  LDS R15, [R7+0xc0] ;  /* 0x0000c000070f7984 */ /* 0x000e280000000800 */
[----:B------:R-:W1:Y:S01]  /*0460*/  LDS R8, [R7+0xe0] ;  /* 0x0000e00007087984 */ /* 0x000e620000000800 */
[----:B------:R-:W-:Y:S01]  /*0470*/  VIADDMNMX R27, R18, 0x8, R25, !PT ;  /* 0x00000008121b7846 */ /* 0x000fe20007800119 */
[----:B------:R-:W-:Y:S03]  /*0480*/  BAR.SYNC.DEFER_BLOCKING 0x0 ;  /* 0x0000000000007b1d */ /* 0x000fe60000010000 */
[----:B------:R-:W-:Y:S01]  /*0490*/  ISETP.GE.AND P1, PT, R27, R0, PT ;  /* 0x000000001b00720c */ /* 0x000fe20003f26270 */
[----:B------:R-:W-:-:S12]  /*04a0*/  IMAD.MOV.U32 R27, RZ, RZ, RZ ;  /* 0x000000ffff1b7224 */ /* 0x000fd800078e00ff */
[----:B------:R-:W2:Y:S01]  /*04b0*/  @!P1 LDG.E R27, desc[UR8][R28.64+0x20] ;  /* 0x000020081c1b9981 */ /* 0x000ea2000c1e1900 */
[----:B------:R-:W-:-:S04]  /*04c0*/  IADD3 R13, PT, PT, R21, 0x8, RZ ;  /* 0x00000008150d7810 */ /* 0x000fc80007ffe0ff */
[----:B------:R-:W-:-:S13]  /*04d0*/  ISETP.GE.OR P0, PT, R13, R0, P0 ;  /* 0x000000000d00720c */ /* 0x000fda0000706670 */
[----:B------:R-:W3:Y:S01]  /*04e0*/  @!P0 LDC.64 R12, c[0x0][0x388] ;  /* 0x0000e200ff0c8b82 */ /* 0x000ee20000000a00 */
[----:B--2---:R3:W-:Y:S02]  /*04f0*/  STS [R4], R27 ;  /* 0x0000001b04007388 */ /* 0x0047e40000000800 */
[----:B---3--:R-:W-:-:S04]  /*0500*/  @!P0 IMAD.WIDE R26, R19, 0x4, R12 ;  /* 0x00000004131a8825 */ /* 0x008fc800078e020c */
[----:B------:R-:W-:-:S06]  /*0510*/  HFMA2 R13, -RZ, RZ, 0, 0 ;  /* 0x00000000ff0d7431 */ /* 0x000fcc00000001ff */
[----:B------:R-:W2:Y:S01]  /*0520*/  @!P0 LDG.E R13, desc[UR8][R26.64] ;  /* 0x000000081a0d8981 */ /* 0x000ea2000c1e1900 */
[----:B------:R-:W-:-:S04]  /*0530*/  FFMA R14, R24, R9, R14 ;  /* 0x00000009180e7223 */ /* 0x000fc8000000000e */
[----:B0-----:R-:W-:-:S04]  /*0540*/  FFMA R29, R15, R10, R14 ;  /* 0x0000000a0f1d7223 */ /* 0x001fc8000000000e */
[----:B-1----:R-:W-:Y:S01]  /*0550*/  FFMA R11, R8, R11, R29 ;  /* 0x0000000b080b7223 */ /* 0x002fe2000000001d */
[----:B------:R-:W-:-:S05]  /*0560*/  VIADD R20, R20, 0x2 ;  /* 0x0000000214147836 */ /* 0x000fca0000000000 */
[----:B------:R-:W-:Y:S01]  /*0570*/  ISETP.NE.AND P0, PT, R20, RZ, PT ;  /* 0x000000ff1400720c */ /* 0x000fe20003f05270 */
[----:B------:R-:W-:Y:S01]  /*0580*/  VIADD R21, R21, 0x10 ;  /* 0x0000001015157836 */ /* 0x000fe20000000000 */
[----:B------:R-:W-:Y:S02]  /*0590*/  IADD3 R18, PT, PT, R18, 0x10, RZ ;  /* 0x0000001012127810 */ /* 0x000fe40007ffe0ff */
[----:B------:R-:W-:Y:S02]  /*05a0*/  IADD3 R16, PT, PT, R16, 0x10, RZ ;  /* 0x0000001010107810 */ /* 0x000fe40007ffe0ff */
[C---:B------:R-:W-:Y:S02]  /*05b0*/  LEA R17, R0.reuse, R17, 0x4 ;  /* 0x0000001100117211 */ /* 0x040fe400078e20ff */
[----:B------:R-:W-:Y:S01]  /*05c0*/  LEA R19, R0, R19, 0x4 ;  /* 0x0000001300137211 */ /* 0x000fe200078e20ff */
[----:B--2---:R-:W-:Y:S01]  /*05d0*/  STS [R6], R13 ;  /* 0x0000000d06007388 */ /* 0x004fe20000000800 */
[----:B------:R-:W-:Y:S06]  /*05e0*/  BAR.SYNC.DEFER_BLOCKING 0x0 ;  /* 0x0000000000007b1d */ /* 0x000fec0000010000 */
[----:B------:R-:W-:Y:S04]  /*05f0*/  LDS R9, [R7] ;  /* 0x0000000007097984 */ /* 0x000fe80000000800 */
[----:B------:R-:W0:Y:S04]  /*0600*/  LDS.128 R12, [R5] ;  /* 0x00000000050c7984 */ /* 0x000e280000000c00 */
[----:B------:R-:W1:Y:S04]  /*0610*/  LDS R10, [R7+0x20] ;  /* 0x00002000070a7984 */ /* 0x000e680000000800 */
[----:B------:R-:W2:Y:S04]  /*0620*/  LDS R29, [R7+0x40] ;  /* 0x00004000071d7984 */ /* 0x000ea80000000800 */
[----:B------:R-:W3:Y:S04]  /*0630*/  LDS R24, [R7+0x60] ;  /* 0x0000600007187984 */ /* 0x000ee80000000800 */
[----:B------:R-:W-:Y:S01]  /*0640*/  LDS R27, [R7+0xa0] ;  /* 0x0000a000071b7984 */ /* 0x000fe20000000800 */
[----:B0-----:R-:W-:-:S04]  /*0650*/  FFMA R12, R12, R9, R11 ;  /* 0x000000090c0c7223 */ /* 0x001fc8000000000b */
[----:B-1----:R-:W-:Y:S02]  /*0660*/  FFMA R12, R10, R13, R12 ;  /* 0x0000000d0a0c7223 */ /* 0x002fe4000000000c */
[----:B------:R-:W-:Y:S04]  /*0670*/  LDS R13, [R7+0x80] ;  /* 0x00008000070d7984 */ /* 0x000fe80000000800 */
[----:B------:R-:W0:Y:S01]  /*0680*/  LDS.128 R8, [R5+0x10] ;  /* 0x0000100005087984 */ /* 0x000e220000000c00 */
[----:B--2---:R-:W-:-:S03]  /*0690*/  FFMA R29, R29, R14, R12 ;  /* 0x0000000e1d1d7223 */ /* 0x004fc6000000000c */
[----:B------:R-:W1:Y:S01]  /*06a0*/  LDS R12, [R7+0xc0] ;  /* 0x0000c000070c7984 */ /* 0x000e620000000800 */
[----:B---3--:R-:W-:-:S03]  /*06b0*/  FFMA R15, R24, R15, R29 ;  /* 0x0000000f180f7223 */ /* 0x008fc6000000001d */
[----:B------:R-:W2:Y:S01]  /*06c0*/  LDS R29, [R7+0xe0] ;  /* 0x0000e000071d7984 */ /* 0x000ea20000000800 */
[----:B0-----:R-:W-:-:S04]  /*06d0*/  FFMA R8, R8, R13, R15 ;  /* 0x0000000d08087223 */ /* 0x001fc8000000000f */
[----:B------:R-:W-:-:S04]  /*06e0*/  FFMA R9, R27, R9, R8 ;  /* 0x000000091b097223 */ /* 0x000fc80000000008 */
[----:B-1----:R-:W-:-:S04]  /*06f0*/  FFMA R10, R12, R10, R9 ;  /* 0x0000000a0c0a7223 */ /* 0x002fc80000000009 */
[----:B--2---:R-:W-:Y:S01]  /*0700*/  FFMA R27, R29, R11, R10 ;  /* 0x0000000b1d1b7223 */ /* 0x004fe2000000000a */
[----:B------:R-:W-:Y:S06]  /*0710*/  BAR.SYNC.DEFER_BLOCKING 0x0 ;  /* 0x0000000000007b1d */ /* 0x000fec0000010000 */
[----:B------:R-:W-:Y:S05]  /*0720*/  @P0 BRA `(.L_x_8) ;  /* 0xfffffff800d40947 */ /* 0x000fea000383ffff */
[----:B------:R-:W-:-:S07]  /*0730*/  LOP3.LUT R8, R22, 0x7ffffff0, RZ, 0xc0, !PT ;  /* 0x7ffffff016087812 */ /* 0x000fce00078ec0ff */
.L_x_7:
[----:B------:R-:W-:-:S13]  /*0740*/  LOP3.LUT P0, RZ, R22, 0x8, RZ, 0xc0, !PT ;  /* 0x0000000816ff7812 */ /* 0x000fda000780c0ff */
[----:B------:R-:W-:Y:S05]  /*0750*/  @!P0 BRA `(.L_x_6) ;  /* 0x0000000000988947 */ /* 0x000fea0003800000 */
[----:B------:R-:W-:Y:S01]  /*0760*/  IMAD.IADD R10, R3, 0x1, R8 ;  /* 0x00000001030a7824 */ /* 0x000fe200078e0208 */
[----:B------:R-:W-:Y:S01]  /*0770*/  IADD3 R11, PT, PT, R2, R8, RZ ;  /* 0x00000008020b7210 */ /* 0x000fe20007ffe0ff */
[----:B------:R-:W-:Y:S01]  /*0780*/  HFMA2 R21, -RZ, RZ, 0, 0 ;  /* 0x00000000ff157431 */ /* 0x000fe200000001ff */
[----:B------:R-:W-:Y:S02]  /*0790*/  ISETP.GE.U32.AND P0, PT, R23, R0, PT ;  /* 0x000000001700720c */ /* 0x000fe40003f06070 */
[----:B------:R-:W-:Y:S02]  /*07a0*/  VIMNMX R3, PT, PT, R25, R10, !PT ;  /* 0x0000000a19037248 */ /* 0x000fe40007fe0100 */
[-C--:B------:R-:W-:Y:S02]  /*07b0*/  ISETP.GE.OR P0, PT, R11, R0.reuse, P0 ;  /* 0x000000000b00720c */ /* 0x080fe40000706670 */
[----:B------:R-:W-:Y:S02]  /*07c0*/  ISETP.GE.AND P1, PT, R3, R0, PT ;  /* 0x000000000300720c */ /* 0x000fe40003f26270 */
[----:B------:R-:W-:-:S09]  /*07d0*/  MOV R19, RZ ;  /* 0x000000ff00137202 */ /* 0x000fd20000000f00 */
[----:B------:R-:W0:Y:S01]  /*07e0*/  @!P0 LDC.64 R16, c[0x0][0x388] ;  /* 0x0000e200ff108b82 */ /* 0x000e220000000a00 */
[-C--:B------:R-:W-:Y:S02]  /*07f0*/  @!P0 IMAD R11, R11, R0.reuse, R23 ;  /* 0x000000000b0b8224 */ /* 0x080fe400078e0217 */
[----:B------:R-:W-:-:S05]  /*0800*/  @!P1 IMAD R9, R25, R0, R10 ;  /* 0x0000000019099224 */ /* 0x000fca00078e020a */
[----:B------:R-:W1:Y:S01]  /*0810*/  @!P1 LDC.64 R2, c[0x0][0x380] ;  /* 0x0000e000ff029b82 */ /* 0x000e620000000a00 */
[----:B0-----:R-:W-:-:S05]  /*0820*/  @!P0 IMAD.WIDE R16, R11, 0x4, R16 ;  /* 0x000000040b108825 */ /* 0x001fca00078e0210 */
[----:B------:R-:W2:Y:S01]  /*0830*/  @!P0 LDG.E R21, desc[UR8][R16.64] ;  /* 0x0000000810158981 */ /* 0x000ea2000c1e1900 */
[----:B-1----:R-:W-:-:S05]  /*0840*/  @!P1 IMAD.WIDE R2, R9, 0x4, R2 ;  /* 0x0000000409029825 */ /* 0x002fca00078e0202 */
[----:B------:R-:W3:Y:S04]  /*0850*/  @!P1 LDG.E R19, desc[UR8][R2.64] ;  /* 0x0000000802139981 */ /* 0x000ee8000c1e1900 */
[----:B---3--:R-:W-:Y:S04]  /*0860*/  STS [R4], R19 ;  /* 0x0000001304007388 */ /* 0x008fe80000000800 */
[----:B--2---:R-:W-:Y:S01]  /*0870*/  STS [R6], R21 ;  /* 0x0000001506007388 */ /* 0x004fe20000000800 */
[----:B------:R-:W-:Y:S06]  /*0880*/  BAR.SYNC.DEFER_BLOCKING 0x0 ;  /* 0x0000000000007b1d */ /* 0x000fec0000010000 */
[----:B------:R-:W-:Y:S04]  /*0890*/  LDS R18, [R7] ;  /* 0x0000000007127984 */ /* 0x000fe80000000800 */
[----:B------:R-:W0:Y:S04]  /*08a0*/  LDS.128 R8, [R5] ;  /* 0x0000000005087984 */ /* 0x000e280000000c00 */
[----:B------:R-:W1:Y:S04]  /*08b0*/  LDS R29, [R7+0x20] ;  /* 0x00002000071d7984 */ /* 0x000e680000000800 */
[----:B------:R-:W2:Y:S04]  /*08c0*/  LDS R20, [R7+0x40] ;  /* 0x0000400007147984 */ /* 0x000ea80000000800 */
[----:B------:R-:W3:Y:S04]  /*08d0*/  LDS R22, [R7+0x60] ;  /* 0x0000600007167984 */ /* 0x000ee80000000800 */
[----:B------:R-:W-:Y:S04]  /*08e0*/  LDS R24, [R7+0x80] ;  /* 0x0000800007187984 */ /* 0x000fe80000000800 */
[----:B------:R-:W4:Y:S04]  /*08f0*/  LDS.128 R12, [R5+0x10] ;  /* 0x00001000050c7984 */ /* 0x000f280000000c00 */
[----:B------:R-:W5:Y:S04]  /*0900*/  LDS R3, [R7+0xa0] ;  /* 0x0000a00007037984 */ /* 0x000f680000000800 */
[----:B------:R-:W5:Y:S04]  /*0910*/  LDS R2, [R7+0xc0] ;  /* 0x0000c00007027984 */ /* 0x000f680000000800 */
[----:B------:R-:W5:Y:S01]  /*0920*/  LDS R17, [R7+0xe0] ;  /* 0x0000e00007117984 */ /* 0x000f620000000800 */
[----:B0-----:R-:W-:-:S04]  /*0930*/  FFMA R8, R8, R18, R27 ;  /* 0x0000001208087223 */ /* 0x001fc8000000001b */
[----:B-1----:R-:W-:-:S04]  /*0940*/  FFMA R9, R29, R9, R8 ;  /* 0x000000091d097223 */ /* 0x002fc80000000008 */
[----:B--2---:R-:W-:-:S04]  /*0950*/  FFMA R10, R20, R10, R9 ;  /* 0x0000000a140a7223 */ /* 0x004fc80000000009 */
[----:B---3--:R-:W-:-:S04]  /*0960*/  FFMA R11, R22, R11, R10 ;  /* 0x0000000b160b7223 */ /* 0x008fc8000000000a */
[----:B----4-:R-:W-:-:S04]  /*0970*/  FFMA R12, R12, R24, R11 ;  /* 0x000000180c0c7223 */ /* 0x010fc8000000000b */
[----:B-----5:R-:W-:-:S04]  /*0980*/  FFMA R3, R3, R13, R12 ;  /* 0x0000000d03037223 */ /* 0x020fc8000000000c */
[----:B------:R-:W-:-:S04]  /*0990*/  FFMA R2, R2, R14, R3 ;  /* 0x0000000e02027223 */ /* 0x000fc80000000003 */
[----:B------:R-:W-:Y:S01]  /*09a0*/  FFMA R27, R17, R15, R2 ;  /* 0x0000000f111b7223 */ /* 0x000fe20000000002 */
[----:B------:R-:W-:Y:S06]  /*09b0*/  BAR.SYNC.DEFER_BLOCKING 0x0 ;  /* 0x0000000000007b1d */ /* 0x000fec0000010000 */
.L_x_6:
        /* <DEDUP_REMOVED lines=8> */
.L_x_9:
        /* <DEDUP_REMOVED lines=12> */
.L_x_16:


//--------------------- .text._Z20singleMatMul_param_kILi4EEvPfS0_S0_i --------------------------
	.section	.text._Z20singleMatMul_param_kILi4EEvPfS0_S0_i,"ax",@progbits
	.align	128
        .global         _Z20singleMatMul_param_kILi4EEvPfS0_S0_i
        .type           _Z20singleMatMul_param_kILi4EEvPfS0_S0_i,@function
        .size           _Z20singleMatMul_param_kILi4EEvPfS0_S0_i,(.L_x_17 - _Z20singleMatMul_param_kILi4EEvPfS0_S0_i)
        .other          _Z20singleMatMul_param_kILi4EEvPfS0_S0_i,@"STO_CUDA_ENTRY STV_DEFAULT"
_Z20singleMatMul_param_kILi4EEvPfS0_S0_i:
.text._Z20singleMatMul_param_kILi4EEvPfS0_S0_i:
[----:B------:R-:W-:Y:S01]  /*0000*/  LDC R1, c[0x0][0x37c] ;  /* 0x0000df00ff017b82 */ /* 0x000fe20000000800 */
[----:B------:R-:W0:Y:S01]  /*0010*/  LDCU UR4, c[0x0][0x398] ;  /* 0x00007300ff0477ac */ /* 0x000e220008000800 */
[----:B------:R-:W1:Y:S01]  /*0020*/  S2R R5, SR_CTAID.X ;  /* 0x0000000000057919 */ /* 0x000e620000002500 */
[----:B------:R-:W-:Y:S01]  /*0030*/  IMAD.MOV.U32 R13, RZ, RZ, RZ ;  /* 0x000000ffff0d7224 */ /* 0x000fe200078e00ff */
[----:B------:R-:W2:Y:S01]  /*0040*/  LDCU.64 UR8, c[0x0][0x358] ;  /* 0x00006b00ff0877ac */ /* 0x000ea20008000a00 */
[----:B------:R-:W1:Y:S01]  /*0050*/  S2R R0, SR_TID.X ;  /* 0x0000000000007919 */ /* 0x000e620000002100 */
[----:B------:R-:W3:Y:S01]  /*0060*/  S2R R8, SR_CTAID.Y ;  /* 0x0000000000087919 */ /* 0x000ee20000002600 */
[----:B------:R-:W3:Y:S01]  /*0070*/  S2R R3, SR_TID.Y ;  /* 0x0000000000037919 */ /* 0x000ee20000002200 */
[----:B0-----:R-:W-:-:S05]  /*0080*/  IMAD.U32 R2, RZ, RZ, UR4 ;  /* 0x00000004ff027e24 */ /* 0x001fca000f8e00ff */
[----:B------:R-:W-:Y:S02]  /*0090*/  ISETP.GE.AND P0, PT, R2, 0x1, PT ;  /* 0x000000010200780c */ /* 0x000fe40003f06270 */
[----:B-1----:R-:W-:Y:S01]  /*00a0*/  LEA R5, R5, R0, 0x2 ;  /* 0x0000000005057211 */ /* 0x002fe200078e10ff */
[----:B---3--:R-:W-:-:S10]  /*00b0*/  IMAD R7, R8, 0x4, R3 ;  /* 0x0000000408077824 */ /* 0x008fd400078e0203 */
[----:B--2---:R-:W-:Y:S05]  /*00c0*/  @!P0 BRA `(.L_x_10) ;  /* 0x0000000400cc8947 */ /* 0x004fea0003800000 */
[----:B------:R-:W0:Y:S01]  /*00d0*/  S2UR UR6, SR_CgaCtaId ;  /* 0x00000000000679c3 */ /* 0x000e220000008800 */
[----:B------:R-:W-:Y:S01]  /*00e0*/  UMOV UR4, 0x400 ;  /* 0x0000040000047882 */ /* 0x000fe20000000000 */
[----:B------:R-:W-:Y:S01]  /*00f0*/  ISETP.GE.U32.AND P0, PT, R2, 0x5, PT ;  /* 0x000000050200780c */ /* 0x000fe20003f06070 */
[----:B------:R-:W-:Y:S01]  /*0100*/  UIADD3 UR5, UPT, UPT, UR4, 0x40, URZ ;  /* 0x0000004004057890 */ /* 0x000fe2000fffe0ff */
[----:B------:R-:W-:Y:S01]  /*0110*/  LEA R18, R0, R3, 0x2 ;  /* 0x0000000300127211 */ /* 0x000fe200078e10ff */
[----:B------:R-:W-:Y:S02]  /*0120*/  HFMA2 R13, -RZ, RZ, 0, 0 ;  /* 0x00000000ff0d7431 */ /* 0x000fe400000001ff */
[----:B------:R-:W-:Y:S02]  /*0130*/  VIADD R6, R2, 0x3 ;  /* 0x0000000302067836 */ /* 0x000fe40000000000 */
[----:B------:R-:W-:Y:S01]  /*0140*/  IMAD.MOV.U32 R4, RZ, RZ, RZ ;  /* 0x000000ffff047224 */ /* 0x000fe200078e00ff */
[----:B0-----:R-:W-:-:S02]  /*0150*/  ULEA UR4, UR6, UR4, 0x18 ;  /* 0x0000000406047291 */ /* 0x001fc4000f8ec0ff */
[----:B------:R-:W-:-:S04]  /*0160*/  ULEA UR5, UR6, UR5, 0x18 ;  /* 0x0000000506057291 */ /* 0x000fc8000f8ec0ff */
[----:B------:R-:W-:Y:S02]  /*0170*/  LEA R16, R18, UR4, 0x2 ;  /* 0x0000000412107c11 */ /* 0x000fe4000f8e10ff */
[----:B------:R-:W-:Y:S02]  /*0180*/  LEA R17, R0, UR4, 0x4 ;  /* 0x0000000400117c11 */ /* 0x000fe4000f8e20ff */
[----:B------:R-:W-:Y:S02]  /*0190*/  LEA R18, R18, UR5, 0x2 ;  /* 0x0000000512127c11 */ /* 0x000fe4000f8e10ff */
[----:B------:R-:W-:Y:S01]  /*01a0*/  LEA R19, R3, UR5, 0x2 ;  /* 0x0000000503137c11 */ /* 0x000fe2000f8e10ff */
[----:B------:R-:W-:Y:S06]  /*01b0*/  @!P0 BRA `(.L_x_11) ;  /* 0x0000000400148947 */ /* 0x000fec0003800000 */
[C---:B------:R-:W-:Y:S01]  /*01c0*/  IADD3 R4, PT, PT, R0.reuse, 0x4, RZ ;  /* 0x0000000400047810 */ /* 0x040fe20007ffe0ff */
[-CC-:B------:R-:W-:Y:S02]  /*01d0*/  IMAD R27, R0, R2.reuse, R3.reuse ;  /* 0x00000002001b7224 */ /* 0x180fe400078e0203 */
[-CC-:B------:R-:W-:Y:S02]  /*01e0*/  IMAD R24, R5, R2.reuse, R3.reuse ;  /* 0x0000000205187224 */ /* 0x180fe400078e0203 */
[----:B------:R-:W-:Y:S01]  /*01f0*/  IMAD R23, R4, R2, R3 ;  /* 0x0000000204177224 */ /* 0x000fe200078e0203 */
[----:B------:R-:W-:Y:S01]  /*0200*/  SHF.R.U32.HI R4, RZ, 0x2, R6 ;  /* 0x00000002ff047819 */ /* 0x000fe20000011606 */
[----:B------:R-:W-:Y:S02]  /*0210*/  IMAD R27, R8, 0x4, R27 ;  /* 0x00000004081b7824 */ /* 0x000fe400078e021b */
[----:B------:R-:W-:Y:S01]  /*0220*/  IMAD.MOV.U32 R13, RZ, RZ, RZ ;  /* 0x000000ffff0d7224 */ /* 0x000fe200078e00ff */
[----:B------:R-:W-:Y:S01]  /*0230*/  LOP3.LUT R22, R4, 0x1ffffffe, RZ, 0xc0, !PT ;  /* 0x1ffffffe04167812 */ /* 0x000fe200078ec0ff */
[----:B------:R-:W-:Y:S01]  /*0240*/  IMAD.MOV.U32 R25, RZ, RZ, R0 ;  /* 0x000000ffff197224 */ /* 0x000fe200078e0000 */
[----:B------:R-:W-:-:S02]  /*0250*/  LEA R23, R8, R23, 0x2 ;  /* 0x0000001708177211 */ /* 0x000fc400078e10ff */
[----:B------:R-:W-:Y:S02]  /*0260*/  MOV R4, R3 ;  /* 0x0000000300047202 */ /* 0x000fe40000000f00 */
[----:B------:R-:W-:-:S07]  /*0270*/  IADD3 R22, PT, PT, -R22, RZ, RZ ;  /* 0x000000ff16167210 */ /* 0x000fce0007ffe1ff */
.L_x_12:
[----:B------:R-:W0:Y:S01]  /*0280*/  LDC R2, c[0x0][0x398] ;  /* 0x0000e600ff027b82 */ /* 0x000e220000000800 */
[----:B------:R-:W-:Y:S02]  /*0290*/  VIMNMX R11, PT, PT, R5, R4, !PT ;  /* 0x00000004050b7248 */ /* 0x000fe40007fe0100 */
[----:B------:R-:W-:-:S05]  /*02a0*/  CS2R R28, SRZ ;  /* 0x00000000001c7805 */ /* 0x000fca000001ff00 */
        /* <DEDUP_REMOVED lines=8> */
[----:B------:R0:W3:Y:S02]  /*0330*/  @!P1 LDG.E R28, desc[UR8][R14.64] ;  /* 0x000000080e1c9981 */ /* 0x0000e4000c1e1900 */
[----:B0-----:R-:W-:-:S05]  /*0340*/  VIADD R15, R25, 0x4 ;  /* 0x00000004190f7836 */ /* 0x001fca0000000000 */
[----:B------:R-:W-:Y:S02]  /*0350*/  ISETP.GE.OR P0, PT, R15, R2, P0 ;  /* 0x000000020f00720c */ /* 0x000fe40000706670 */
[----:B------:R-:W-:-:S04]  /*0360*/  VIADDMNMX R15, R4, 0x4, R5, !PT ;  /* 0x00000004040f7846 */ /* 0x000fc80007800105 */
[----:B------:R-:W-:Y:S02]  /*0370*/  ISETP.GE.AND P1, PT, R15, R2, PT ;  /* 0x000000020f00720c */ /* 0x000fe40003f26270 */
[----:B------:R-:W-:Y:S01]  /*0380*/  MOV R15, RZ ;  /* 0x000000ff000f7202 */ /* 0x000fe20000000f00 */
[----:B--2---:R-:W-:Y:S04]  /*0390*/  STS [R16], R29 ;  /* 0x0000001d10007388 */ /* 0x004fe80000000800 */
[----:B---3--:R-:W-:Y:S01]  /*03a0*/  STS [R18], R28 ;  /* 0x0000001c12007388 */ /* 0x008fe20000000800 */
[----:B------:R-:W-:Y:S06]  /*03b0*/  BAR.SYNC.DEFER_BLOCKING 0x0 ;  /* 0x0000000000007b1d */ /* 0x000fec0000010000 */
[----:B------:R-:W-:Y:S04]  /*03c0*/  LDS R12, [R19] ;  /* 0x00000000130c7984 */ /* 0x000fe80000000800 */
[----:B------:R-:W0:Y:S04]  /*03d0*/  LDS.128 R8, [R17] ;  /* 0x0000000011087984 */ /* 0x000e280000000c00 */
[----:B------:R-:W1:Y:S01]  /*03e0*/  LDS R26, [R19+0x10] ;  /* 0x00001000131a7984 */ /* 0x000e620000000800 */
[----:B0-----:R-:W-:-:S02]  /*03f0*/  FFMA R8, R8, R12, R13 ;  /* 0x0000000c08087223 */ /* 0x001fc4000000000d */
[----:B------:R-:W0:Y:S02]  /*0400*/  @!P0 LDC.64 R12, c[0x0][0x388] ;  /* 0x0000e200ff0c8b82 */ /* 0x000e240000000a00 */
[----:B-1----:R-:W-:Y:S02]  /*0410*/  FFMA R9, R26, R9, R8 ;  /* 0x000000091a097223 */ /* 0x002fe40000000008 */
[----:B------:R-:W1:Y:S04]  /*0420*/  LDS R26, [R19+0x20] ;  /* 0x00002000131a7984 */ /* 0x000e680000000800 */
[----:B------:R-:W2:Y:S01]  /*0430*/  LDS R8, [R19+0x30] ;  /* 0x0000300013087984 */ /* 0x000ea20000000800 */
[----:B------:R-:W-:Y:S01]  /*0440*/  BAR.SYNC.DEFER_BLOCKING 0x0 ;  /* 0x0000000000007b1d */ /* 0x000fe20000010000 */
[----:B0-----:R-:W-:-:S04]  /*0450*/  @!P0 IMAD.WIDE R28, R23, 0x4, R12 ;  /* 0x00000004171c8825 */ /* 0x001fc800078e020c */
[----:B------:R-:W-:Y:S01]  /*0460*/  IMAD.MOV.U32 R13, RZ, RZ, RZ ;  /* 0x000000ffff0d7224 */ /* 0x000fe200078e00ff */
[----:B------:R-:W3:Y:S05]  /*0470*/  @!P1 LDG.E R15, desc[UR8][R20.64+0x10] ;  /* 0x00001008140f9981 */ /* 0x000eea000c1e1900 */
[----:B------:R-:W4:Y:S01]  /*0480*/  @!P0 LDG.E R13, desc[UR8][R28.64] ;  /* 0x000000081c0d8981 */ /* 0x000f22000c1e1900 */
[----:B-1----:R-:W-:-:S04]  /*0490*/  FFMA R9, R26, R10, R9 ;  /* 0x0000000a1a097223 */ /* 0x002fc80000000009 */
[----:B--2---:R-:W-:Y:S01]  /*04a0*/  FFMA R11, R8, R11, R9 ;  /* 0x0000000b080b7223 */ /* 0x004fe20000000009 */
[----:B------:R-:W-:-:S04]  /*04b0*/  IADD3 R22, PT, PT, R22, 0x2, RZ ;  /* 0x0000000216167810 */ /* 0x000fc80007ffe0ff */
[----:B------:R-:W-:Y:S01]  /*04c0*/  ISETP.NE.AND P0, PT, R22, RZ, PT ;  /* 0x000000ff1600720c */ /* 0x000fe20003f05270 */
[----:B------:R-:W-:Y:S01]  /*04d0*/  VIADD R4, R4, 0x8 ;  /* 0x0000000804047836 */ /* 0x000fe20000000000 */
[----:B------:R-:W-:Y:S01]  /*04e0*/  IADD3 R24, PT, PT, R24, 0x8, RZ ;  /* 0x0000000818187810 */ /* 0x000fe20007ffe0ff */
[----:B------:R-:W-:Y:S01]  /*04f0*/  VIADD R25, R25, 0x8 ;  /* 0x0000000819197836 */ /* 0x000fe20000000000 */
[C---:B------:R-:W-:Y:S01]  /*0500*/  LEA R27, R2.reuse, R27, 0x3 ;  /* 0x0000001b021b7211 */ /* 0x040fe200078e18ff */
[----:B------:R-:W-:Y:S01]  /*0510*/  IMAD R23, R2, 0x8, R23 ;  /* 0x0000000802177824 */ /* 0x000fe200078e0217 */
[----:B---3--:R-:W-:Y:S04]  /*0520*/  STS [R16], R15 ;  /* 0x0000000f10007388 */ /* 0x008fe80000000800 */
[----:B----4-:R-:W-:Y:S01]  /*0530*/  STS [R18], R13 ;  /* 0x0000000d12007388 */ /* 0x010fe20000000800 */
[----:B------:R-:W-:Y:S06]  /*0540*/  BAR.SYNC.DEFER_BLOCKING 0x0 ;  /* 0x0000000000007b1d */ /* 0x000fec0000010000 */
[----:B------:R-:W-:Y:S04]  /*0550*/  LDS R21, [R19] ;  /* 0x0000000013157984 */ /* 0x000fe80000000800 */
[----:B------:R-:W0:Y:S04]  /*0560*/  LDS.128 R12, [R17] ;  /* 0x00000000110c7984 */ /* 0x000e280000000c00 */
[----:B------:R-:W1:Y:S04]  /*0570*/  LDS R10, [R19+0x10] ;  /* 0x00001000130a7984 */ /* 0x000e680000000800 */
[----:B------:R-:W2:Y:S04]  /*0580*/  LDS R8, [R19+0x20] ;  /* 0x0000200013087984 */ /* 0x000ea80000000800 */
[----:B------:R-:W3:Y:S01]  /*0590*/  LDS R9, [R19+0x30] ;  /* 0x0000300013097984 */ /* 0x000ee20000000800 */
[----:B0-----:R-:W-:-:S04]  /*05a0*/  FFMA R12, R12, R21, R11 ;  /* 0x000000150c0c7223 */ /* 0x001fc8000000000b */
[----:B-1----:R-:W-:-:S04]  /*05b0*/  FFMA R13, R10, R13, R12 ;  /* 0x0000000d0a0d7223 */ /* 0x002fc8000000000c */
[----:B--2---:R-:W-:-:S04]  /*05c0*/  FFMA R8, R8, R14, R13 ;  /* 0x0000000e08087223 */ /* 0x004fc8000000000d */
[----:B---3--:R-:W-:Y:S01]  /*05d0*/  FFMA R13, R9, R15, R8 ;  /* 0x0000000f090d7223 */ /* 0x008fe20000000008 */
[----:B------:R-:W-:Y:S06]  /*05e0*/  BAR.SYNC.DEFER_BLOCKING 0x0 ;  /* 0x0000000000007b1d */ /* 0x000fec0000010000 */
[----:B------:R-:W-:Y:S05]  /*05f0*/  @P0 BRA `(.L_x_12) ;  /* 0xfffffffc00200947 */ /* 0x000fea000383ffff */
[----:B------:R-:W-:-:S07]  /*0600*/  LOP3.LUT R4, R6, 0x7ffffff8, RZ, 0xc0, !PT ;  /* 0x7ffffff806047812 */ /* 0x000fce00078ec0ff */
.L_x_11:
[----:B------:R-:W-:-:S13]  /*0610*/  LOP3.LUT P0, RZ, R6, 0x4, RZ, 0xc0, !PT ;  /* 0x0000000406ff7812 */ /* 0x000fda000780c0ff */
[----:B------:R-:W-:Y:S05]  /*0620*/  @!P0 BRA `(.L_x_10) ;  /* 0x0000000000748947 */ /* 0x000fea0003800000 */
[----:B------:R-:W-:Y:S01]  /*0630*/  IMAD.IADD R11, R0, 0x1, R4 ;  /* 0x00000001000b7824 */ /* 0x000fe200078e0204 */
[----:B------:R-:W-:Y:S02]  /*0640*/  ISETP.GE.U32.AND P0, PT, R7, R2, PT ;  /* 0x000000020700720c */ /* 0x000fe40003f06070 */
[----:B------:R-:W-:Y:S02]  /*0650*/  IADD3 R6, PT, PT, R3, R4, RZ ;  /* 0x0000000403067210 */ /* 0x000fe40007ffe0ff */
[----:B------:R-:W-:Y:S02]  /*0660*/  ISETP.GE.OR P0, PT, R11, R2, P0 ;  /* 0x000000020b00720c */ /* 0x000fe40000706670 */
[----:B------:R-:W-:Y:S02]  /*0670*/  VIMNMX R3, PT, PT, R5, R6, !PT ;  /* 0x0000000605037248 */ /* 0x000fe40007fe0100 */
[----:B------:R-:W-:Y:S02]  /*0680*/  MOV R23, RZ ;  /* 0x000000ff00177202 */ /* 0x000fe40000000f00 */
[----:B------:R-:W-:-:S07]  /*0690*/  ISETP.GE.AND P1, PT, R3, R2, PT ;  /* 0x000000020300720c */ /* 0x000fce0003f26270 */
[----:B------:R-:W0:Y:S01]  /*06a0*/  @!P0 LDC.64 R20, c[0x0][0x388] ;  /* 0x0000e200ff148b82 */ /* 0x000e220000000a00 */
[----:B------:R-:W-:-:S05]  /*06b0*/  @!P0 IMAD R3, R11, R2, R7 ;  /* 0x000000020b038224 */ /* 0x000fca00078e0207 */
[----:B------:R-:W-:Y:S02]  /*06c0*/  @!P1 IMAD R15, R5, R2, R6 ;  /* 0x00000002050f9224 */ /* 0x000fe400078e0206 */
[----:B------:R-:W1:Y:S01]  /*06d0*/  @!P1 LDC.64 R8, c[0x0][0x380] ;  /* 0x0000e000ff089b82 */ /* 0x000e620000000a00 */
[----:B0-----:R-:W-:-:S04]  /*06e0*/  @!P0 IMAD.WIDE R20, R3, 0x4, R20 ;  /* 0x0000000403148825 */ /* 0x001fc800078e0214 */
[----:B------:R-:W-:Y:S01]  /*06f0*/  HFMA2 R3, -RZ, RZ, 0, 0 ;  /* 0x00000000ff037431 */ /* 0x000fe200000001ff */
        /* <DEDUP_REMOVED lines=16> */
.L_x_10:
        /* <DEDUP_REMOVED lines=8> */
.L_x_13:
        /* <DEDUP_REMOVED lines=16> */
.L_x_17:


//--------------------- .nv.shared._Z20singleMatMul_param_kILi32EEvPfS0_S0_i --------------------------
	.section	.nv.shared._Z20singleMatMul_param_kILi32EEvPfS0_S0_i,"aw",@nobits
	.sectionflags	@""
	.align	4
.nv.shared._Z20singleMatMul_param_kILi32EEvPfS0_S0_i:
	.zero		9216


//--------------------- .nv.shared.reserved.0     --------------------------
	.section	.nv.shared.reserved.0,"aw",@nobits
	.weak		__nv_reservedSMEM_offset_0_alias
	.size		__nv_reservedSMEM_offset_0_alias, 0, 64
	.other		__nv_reservedSMEM_offset_0_alias,@"STO_CUDA_RESERVED_SHARED STV_DEFAULT"
__nv_reservedSMEM_offset_0_alias:
	.zero		0
	.zero		64


//--------------------- .nv.shared._Z20singleMatMul_param_kILi16EEvPfS0_S0_i --------------------------
	.section	.nv.shared._Z20singleMatMul_param_kILi16EEvPfS0_S0_i,"aw",@nobits
	.sectionflags	@""
	.align	4
.nv.shared._Z20singleMatMul_param_kILi16EEvPfS0_S0_i:
	.zero		3072


//--------------------- .nv.shared._Z20singleMatMul_param_kILi8EEvPfS0_S0_i --------------------------
	.section	.nv.shared._Z20singleMatMul_param_kILi8EEvPfS0_S0_i,"aw",@nobits
	.sectionflags	@""
	.align	4
.nv.shared._Z20singleMatMul_param_kILi8EEvPfS0_S0_i:
	.zero		1536


//--------------------- .nv.shared._Z20singleMatMul_param_kILi4EEvPfS0_S0_i --------------------------
	.section	.nv.shared._Z20singleMatMul_param_kILi4EEvPfS0_S0_i,"aw",@nobits
	.sectionflags	@""
	.align	4
.nv.shared._Z20singleMatMul_param_kILi4EEvPfS0_S0_i:
	.zero		1152


//--------------------- .nv.constant0._Z20singleMatMul_param_kILi32EEvPfS0_S0_i --------------------------
	.section	.nv.constant0._Z20singleMatMul_param_kILi32EEvPfS0_S0_i,"a",@progbits
	.sectionflags	@""
	.align	4
.nv.constant0._Z20singleMatMul_param_kILi32EEvPfS0_S0_i:
	.zero		924


//--------------------- .nv.constant0._Z20singleMatMul_param_kILi16EEvPfS0_S0_i --------------------------
	.section	.nv.constant0._Z20singleMatMul_param_kILi16EEvPfS0_S0_i,"a",@progbits
	.sectionflags	@""
	.align	4
.nv.constant0._Z20singleMatMul_param_kILi16EEvPfS0_S0_i:
	.zero		924


//--------------------- .nv.constant0._Z20singleMatMul_param_kILi8EEvPfS0_S0_i --------------------------
	.section	.nv.constant0._Z20singleMatMul_param_kILi8EEvPfS0_S0_i,"a",@progbits
	.sectionflags	@""
	.align	4
.nv.constant0._Z20singleMatMul_param_kILi8EEvPfS0_S0_i:
	.zero		924


//--------------------- .nv.constant0._Z20singleMatMul_param_kILi4EEvPfS0_S0_i --------------------------
	.section	.nv.constant0._Z20singleMatMul_param_kILi4EEvPfS0_S0_i,"a",@progbits
	.sectionflags	@""
	.align	4
.nv.constant0._Z20singleMatMul_param_kILi4EEvPfS0_S0_i:
	.zero		924


//--------------------- SYMBOLS --------------------------

	.type		.nv.reservedSmem.offset0,@object
	.size		.nv.reservedSmem.offset0,0x4
	.type		.nv.reservedSmem.cap,@object
	.size		.nv.reservedSmem.cap,0x4
